	.target	sm_100a

	.elftype	@"ET_EXEC"


//--------------------- .note.nv.tkinfo           --------------------------
	.section	.note.nv.tkinfo,"",@"SHT_NOTE"
	.sectionflags	@"SHF_NOTE_NV_TKINFO"
	.tkinfo
        /*0018*/ 	.word	0x00000002
        /*0030*/ 	.string	""
        /*0030*/ 	.string	"ptxas"
        /*0030*/ 	.string	"Cuda compilation tools, release 13.0, V13.0.88"
        /*0030*/ 	.string	"Build cuda_13.0.r13.0/compiler.36424714_0"
        /*0030*/ 	.string	"-arch sm_100a -m 64 "



//--------------------- .note.nv.cuinfo           --------------------------
	.section	.note.nv.cuinfo,"",@"SHT_NOTE"
	.sectionflags	@"SHF_NOTE_NV_CUINFO"
        /*0018*/ 	.short	0x0002
        /*001a*/ 	.short	0x0064
        /*001c*/ 	.short	0x0082
	.zero		2


//--------------------- .nv.info                  --------------------------
	.section	.nv.info,"",@"SHT_CUDA_INFO"
	.align	4


	//----- nvinfo : EIATTR_REGCOUNT
	.align		4
        /*0000*/ 	.byte	0x04, 0x2f
        /*0002*/ 	.short	(.L_19 - .L_18)
	.align		4
.L_18:
        /*0004*/ 	.word	index@(_ZN7cutlass13device_kernelINS_4gemm6kernel13GemmUniversalIN4cute5tupleIJiiiiEEENS1_10collective13CollectiveMmaINS1_35MainloopSm100TmaUmmaWarpSpecializedILi3ELi2ELi4ENS5_IJNS4_1CILi1EEENSA_ILi2EEESB_EEEEENS5_IJNSA_ILi128EEESF_NSA_ILi64EEEEEENS_6half_tENS5_IJlSB_lEEESI_SJ_NS4_8TiledMMAINS4_8MMA_AtomIJNS4_20SM100_MMA_F16BF16_SSISI_SI_fLi128ELi128ELNS4_4UMMA5MajorE0ELSO_0ELNSN_7ScaleInE0ELSP_0EEEEEENS4_6LayoutINS5_IJSB_SB_SB_EEENS5_IJNSA_ILi0EEESU_SU_EEEEENS5_IJNS4_10UnderscoreESX_SX_EEEEENS4_23SM90_TMA_LOAD_MULTICASTENS4_14ComposedLayoutINS4_7SwizzleILi3ELi4ELi3EEENS4_18smem_ptr_flag_bitsILi16EEENSS_INS5_IJNSA_ILi8EEESG_EEENS5_IJSG_SB_EEEEEEEvNS4_8identityENS4_13SM90_TMA_LOADES1A_vS1B_EENS_8epilogue10collective18CollectiveEpilogueINS1E_23Sm100TmaWarpSpecializedILi4ELi2ELi32ELb1ELb0EEEJSH_NS5_IJNSS_ISF_SB_EENSS_INSA_ILi32EEESB_EEEEESI_SJ_SI_SJ_NS1E_6fusion15FusionCallbacksIS1I_NS1N_17LinearCombinationISI_fSI_fLNS_15FloatRoundStyleE2EEESH_S1M_JEEENS4_5SM1004TMEM4LOAD26SM100_TMEM_LOAD_32dp32b32xES1C_NS11_INS12_ILi2ELi4ELi3EEES15_NSS_INS5_IJS16_S1K_EEENS5_IJS1K_SB_EEEEEEENS4_39AutoVectorizingCopyWithAssumedAlignmentILi128EEENS4_14SM90_TMA_STOREES21_S23_S23_EEEvvEEEEvNT_6ParamsE)
        /*0008*/ 	.word	0x00000076


	//----- nvinfo : EIATTR_FRAME_SIZE
	.align		4
.L_19:
        /*000c*/ 	.byte	0x04, 0x11
        /*000e*/ 	.short	(.L_21 - .L_20)
	.align		4
.L_20:
        /*0010*/ 	.word	index@($__internal_2_$__cuda_sm10x_tcgen05_guardrail_trap_unallocated_columns_being_dealloced)
        /*0014*/ 	.word	0x00000000


	//----- nvinfo : EIATTR_FRAME_SIZE
	.align		4
.L_21:
        /*0018*/ 	.byte	0x04, 0x11
        /*001a*/ 	.short	(.L_23 - .L_22)
	.align		4
.L_22:
        /*001c*/ 	.word	index@($__internal_1_$__cuda_sm10x_tcgen05_guardrail_trap_phase_invalid_during_alloc)
        /*0020*/ 	.word	0x00000000


	//----- nvinfo : EIATTR_FRAME_SIZE
	.align		4
.L_23:
        /*0024*/ 	.byte	0x04, 0x11
        /*0026*/ 	.short	(.L_25 - .L_24)
	.align		4
.L_24:
        /*0028*/ 	.word	index@($__internal_0_$__cuda_sm10x_tcgen05_guardrail_trap_col_being_dealloced_not_returned_by_alloc)
        /*002c*/ 	.word	0x00000000


	//----- nvinfo : EIATTR_FRAME_SIZE
	.align		4
.L_25:
        /*0030*/ 	.byte	0x04, 0x11
        /*0032*/ 	.short	(.L_27 - .L_26)
	.align		4
.L_26:
        /*0034*/ 	.word	index@(_ZN7cutlass13device_kernelINS_4gemm6kernel13GemmUniversalIN4cute5tupleIJiiiiEEENS1_10collective13CollectiveMmaINS1_35MainloopSm100TmaUmmaWarpSpecializedILi3ELi2ELi4ENS5_IJNS4_1CILi1EEENSA_ILi2EEESB_EEEEENS5_IJNSA_ILi128EEESF_NSA_ILi64EEEEEENS_6half_tENS5_IJlSB_lEEESI_SJ_NS4_8TiledMMAINS4_8MMA_AtomIJNS4_20SM100_MMA_F16BF16_SSISI_SI_fLi128ELi128ELNS4_4UMMA5MajorE0ELSO_0ELNSN_7ScaleInE0ELSP_0EEEEEENS4_6LayoutINS5_IJSB_SB_SB_EEENS5_IJNSA_ILi0EEESU_SU_EEEEENS5_IJNS4_10UnderscoreESX_SX_EEEEENS4_23SM90_TMA_LOAD_MULTICASTENS4_14ComposedLayoutINS4_7SwizzleILi3ELi4ELi3EEENS4_18smem_ptr_flag_bitsILi16EEENSS_INS5_IJNSA_ILi8EEESG_EEENS5_IJSG_SB_EEEEEEEvNS4_8identityENS4_13SM90_TMA_LOADES1A_vS1B_EENS_8epilogue10collective18CollectiveEpilogueINS1E_23Sm100TmaWarpSpecializedILi4ELi2ELi32ELb1ELb0EEEJSH_NS5_IJNSS_ISF_SB_EENSS_INSA_ILi32EEESB_EEEEESI_SJ_SI_SJ_NS1E_6fusion15FusionCallbacksIS1I_NS1N_17LinearCombinationISI_fSI_fLNS_15FloatRoundStyleE2EEESH_S1M_JEEENS4_5SM1004TMEM4LOAD26SM100_TMEM_LOAD_32dp32b32xES1C_NS11_INS12_ILi2ELi4ELi3EEES15_NSS_INS5_IJS16_S1K_EEENS5_IJS1K_SB_EEEEEEENS4_39AutoVectorizingCopyWithAssumedAlignmentILi128EEENS4_14SM90_TMA_STOREES21_S23_S23_EEEvvEEEEvNT_6ParamsE)
        /*0038*/ 	.word	0x00000000


	//----- nvinfo : EIATTR_MIN_STACK_SIZE
	.align		4
.L_27:
        /*003c*/ 	.byte	0x04, 0x12
        /*003e*/ 	.short	(.L_29 - .L_28)
	.align		4
.L_28:
        /*0040*/ 	.word	index@(_ZN7cutlass13device_kernelINS_4gemm6kernel13GemmUniversalIN4cute5tupleIJiiiiEEENS1_10collective13CollectiveMmaINS1_35MainloopSm100TmaUmmaWarpSpecializedILi3ELi2ELi4ENS5_IJNS4_1CILi1EEENSA_ILi2EEESB_EEEEENS5_IJNSA_ILi128EEESF_NSA_ILi64EEEEEENS_6half_tENS5_IJlSB_lEEESI_SJ_NS4_8TiledMMAINS4_8MMA_AtomIJNS4_20SM100_MMA_F16BF16_SSISI_SI_fLi128ELi128ELNS4_4UMMA5MajorE0ELSO_0ELNSN_7ScaleInE0ELSP_0EEEEEENS4_6LayoutINS5_IJSB_SB_SB_EEENS5_IJNSA_ILi0EEESU_SU_EEEEENS5_IJNS4_10UnderscoreESX_SX_EEEEENS4_23SM90_TMA_LOAD_MULTICASTENS4_14ComposedLayoutINS4_7SwizzleILi3ELi4ELi3EEENS4_18smem_ptr_flag_bitsILi16EEENSS_INS5_IJNSA_ILi8EEESG_EEENS5_IJSG_SB_EEEEEEEvNS4_8identityENS4_13SM90_TMA_LOADES1A_vS1B_EENS_8epilogue10collective18CollectiveEpilogueINS1E_23Sm100TmaWarpSpecializedILi4ELi2ELi32ELb1ELb0EEEJSH_NS5_IJNSS_ISF_SB_EENSS_INSA_ILi32EEESB_EEEEESI_SJ_SI_SJ_NS1E_6fusion15FusionCallbacksIS1I_NS1N_17LinearCombinationISI_fSI_fLNS_15FloatRoundStyleE2EEESH_S1M_JEEENS4_5SM1004TMEM4LOAD26SM100_TMEM_LOAD_32dp32b32xES1C_NS11_INS12_ILi2ELi4ELi3EEES15_NSS_INS5_IJS16_S1K_EEENS5_IJS1K_SB_EEEEEEENS4_39AutoVectorizingCopyWithAssumedAlignmentILi128EEENS4_14SM90_TMA_STOREES21_S23_S23_EEEvvEEEEvNT_6ParamsE)
        /*0044*/ 	.word	0x00000000
.L_29:


//--------------------- .nv.compat                --------------------------
	.section	.nv.compat,"",@"SHT_CUDA_COMPAT_INFO"
	.align	4
        /*0000*/ 	.byte	0x02, 0x09, 0x01, 0x00, 0x02, 0x02, 0x02, 0x00, 0x02, 0x05, 0x05, 0x00, 0x03, 0x07, 0x01, 0x01
        /*0010*/ 	.byte	0x02, 0x03, 0x01, 0x00, 0x02, 0x06, 0x01, 0x00, 0x04, 0x0b, 0x08, 0x00, 0x09, 0x00, 0x00, 0x00
        /*0020*/ 	.byte	0x00, 0x00, 0x00, 0x00


//--------------------- .nv.info._ZN7cutlass13device_kernelINS_4gemm6kernel13GemmUniversalIN4cute5tupleIJiiiiEEENS1_10collective13CollectiveMmaINS1_35MainloopSm100TmaUmmaWarpSpecializedILi3ELi2ELi4ENS5_IJNS4_1CILi1EEENSA_ILi2EEESB_EEEEENS5_IJNSA_ILi128EEESF_NSA_ILi64EEEEEENS_6half_tENS5_IJlSB_lEEESI_SJ_NS4_8TiledMMAINS4_8MMA_AtomIJNS4_20SM100_MMA_F16BF16_SSISI_SI_fLi128ELi128ELNS4_4UMMA5MajorE0ELSO_0ELNSN_7ScaleInE0ELSP_0EEEEEENS4_6LayoutINS5_IJSB_SB_SB_EEENS5_IJNSA_ILi0EEESU_SU_EEEEENS5_IJNS4_10UnderscoreESX_SX_EEEEENS4_23SM90_TMA_LOAD_MULTICASTENS4_14ComposedLayoutINS4_7SwizzleILi3ELi4ELi3EEENS4_18smem_ptr_flag_bitsILi16EEENSS_INS5_IJNSA_ILi8EEESG_EEENS5_IJSG_SB_EEEEEEEvNS4_8identityENS4_13SM90_TMA_LOADES1A_vS1B_EENS_8epilogue10collective18CollectiveEpilogueINS1E_23Sm100TmaWarpSpecializedILi4ELi2ELi32ELb1ELb0EEEJSH_NS5_IJNSS_ISF_SB_EENSS_INSA_ILi32EEESB_EEEEESI_SJ_SI_SJ_NS1E_6fusion15FusionCallbacksIS1I_NS1N_17LinearCombinationISI_fSI_fLNS_15FloatRoundStyleE2EEESH_S1M_JEEENS4_5SM1004TMEM4LOAD26SM100_TMEM_LOAD_32dp32b32xES1C_NS11_INS12_ILi2ELi4ELi3EEES15_NSS_INS5_IJS16_S1K_EEENS5_IJS1K_SB_EEEEEEENS4_39AutoVectorizingCopyWithAssumedAlignmentILi128EEENS4_14SM90_TMA_STOREES21_S23_S23_EEEvvEEEEvNT_6ParamsE --------------------------
	.section	.nv.info._ZN7cutlass13device_kernelINS_4gemm6kernel13GemmUniversalIN4cute5tupleIJiiiiEEENS1_10collective13CollectiveMmaINS1_35MainloopSm100TmaUmmaWarpSpecializedILi3ELi2ELi4ENS5_IJNS4_1CILi1EEENSA_ILi2EEESB_EEEEENS5_IJNSA_ILi128EEESF_NSA_ILi64EEEEEENS_6half_tENS5_IJlSB_lEEESI_SJ_NS4_8TiledMMAINS4_8MMA_AtomIJNS4_20SM100_MMA_F16BF16_SSISI_SI_fLi128ELi128ELNS4_4UMMA5MajorE0ELSO_0ELNSN_7ScaleInE0ELSP_0EEEEEENS4_6LayoutINS5_IJSB_SB_SB_EEENS5_IJNSA_ILi0EEESU_SU_EEEEENS5_IJNS4_10UnderscoreESX_SX_EEEEENS4_23SM90_TMA_LOAD_MULTICASTENS4_14ComposedLayoutINS4_7SwizzleILi3ELi4ELi3EEENS4_18smem_ptr_flag_bitsILi16EEENSS_INS5_IJNSA_ILi8EEESG_EEENS5_IJSG_SB_EEEEEEEvNS4_8identityENS4_13SM90_TMA_LOADES1A_vS1B_EENS_8epilogue10collective18CollectiveEpilogueINS1E_23Sm100TmaWarpSpecializedILi4ELi2ELi32ELb1ELb0EEEJSH_NS5_IJNSS_ISF_SB_EENSS_INSA_ILi32EEESB_EEEEESI_SJ_SI_SJ_NS1E_6fusion15FusionCallbacksIS1I_NS1N_17LinearCombinationISI_fSI_fLNS_15FloatRoundStyleE2EEESH_S1M_JEEENS4_5SM1004TMEM4LOAD26SM100_TMEM_LOAD_32dp32b32xES1C_NS11_INS12_ILi2ELi4ELi3EEES15_NSS_INS5_IJS16_S1K_EEENS5_IJS1K_SB_EEEEEEENS4_39AutoVectorizingCopyWithAssumedAlignmentILi128EEENS4_14SM90_TMA_STOREES21_S23_S23_EEEvvEEEEvNT_6ParamsE,"",@"SHT_CUDA_INFO"
	.sectionflags	@""
	.align	4


	//----- nvinfo : EIATTR_CUDA_API_VERSION
	.align		4
        /*0000*/ 	.byte	0x04, 0x37
        /*0002*/ 	.short	(.L_31 - .L_30)
.L_30:
        /*0004*/ 	.word	0x00000082


	//----- nvinfo : EIATTR_KPARAM_INFO
	.align		4
.L_31:
        /*0008*/ 	.byte	0x04, 0x17
        /*000a*/ 	.short	(.L_33 - .L_32)
.L_32:
        /*000c*/ 	.word	0x00000000
        /*0010*/ 	.short	0x0000
        /*0012*/ 	.short	0x0000
        /*0014*/ 	.byte	0x00, 0xf0, 0x01, 0x20


	//----- nvinfo : EIATTR_AT_ENTRY_FRAGMENTS
	.align		4
.L_33:
        /*0018*/ 	.byte	0x04, 0x4f
        /*001a*/ 	.short	(.L_35 - .L_34)


	//   ....[0]....
.L_34:
        /*001c*/ 	.word	0x00000006


	//----- nvinfo : EIATTR_RESERVED_SMEM_USED
	.align		4
.L_35:
        /*0020*/ 	.byte	0x01, 0x41
	.zero		2


	//----- nvinfo : EIATTR_SPARSE_MMA_MASK
	.align		4
        /*0024*/ 	.byte	0x03, 0x50
        /*0026*/ 	.short	0x0000


	//----- nvinfo : EIATTR_TCGEN05_1CTA_USED
	.align		4
        /*0028*/ 	.byte	0x01, 0x51
	.zero		2


	//----- nvinfo : EIATTR_MAXREG_COUNT
	.align		4
        /*002c*/ 	.byte	0x03, 0x1b
        /*002e*/ 	.short	0x00ff


	//----- nvinfo : EIATTR_NUM_BARRIERS
	.align		4
        /*0030*/ 	.byte	0x02, 0x4c
        /*0032*/ 	.byte	0x07
	.zero		1


	//----- nvinfo : EIATTR_EXTERNS
	.align		4
        /*0034*/ 	.byte	0x04, 0x0f
        /*0036*/ 	.short	(.L_37 - .L_36)


	//   ....[0]....
	.align		4
.L_36:
        /*0038*/ 	.word	index@(__assertfail)


	//----- nvinfo : EIATTR_MERCURY_ISA_VERSION
	.align		4
.L_37:
        /*003c*/ 	.byte	0x03, 0x5f
        /*003e*/ 	.short	0x0101


	//----- nvinfo : EIATTR_INT_WARP_WIDE_INSTR_OFFSETS
	.align		4
        /*0040*/ 	.byte	0x04, 0x31
        /*0042*/ 	.short	(.L_39 - .L_38)


	//   ....[0]....
.L_38:
        /*0044*/ 	.word	0x00003bc0


	//   ....[1]....
        /*0048*/ 	.word	0x00003be0


	//   ....[2]....
        /*004c*/ 	.word	0x00003c10


	//   ....[3]....
        /*0050*/ 	.word	0x00004750


	//   ....[4]....
        /*0054*/ 	.word	0x000047c0


	//   ....[5]....
        /*0058*/ 	.word	0x000048a0


	//   ....[6]....
        /*005c*/ 	.word	0x00004920


	//   ....[7]....
        /*0060*/ 	.word	0x00004a20


	//   ....[8]....
        /*0064*/ 	.word	0x00004aa0


	//   ....[9]....
        /*0068*/ 	.word	0x00004b90


	//   ....[10]....
        /*006c*/ 	.word	0x00004c40


	//----- nvinfo : EIATTR_COOP_GROUP_MASK_REGIDS
	.align		4
.L_39:
        /*0070*/ 	.byte	0x04, 0x29
        /*0072*/ 	.short	(.L_41 - .L_40)


	//   ....[0]....
.L_40:
        /*0074*/ 	.word	0xffffffff


	//   ....[1]....
        /*0078*/ 	.word	0xffffffff


	//   ....[2]....
        /*007c*/ 	.word	0xffffffff


	//   ....[3]....
        /*0080*/ 	.word	0xffffffff


	//   ....[4]....
        /*0084*/ 	.word	0xffffffff


	//   ....[5]....
        /*0088*/ 	.word	0xffffffff


	//   ....[6]....
        /*008c*/ 	.word	0xffffffff


	//   ....[7]....
        /*0090*/ 	.word	0xffffffff


	//   ....[8]....
        /*0094*/ 	.word	0xffffffff


	//   ....[9]....
        /*0098*/ 	.word	0xffffffff


	//   ....[10]....
        /*009c*/ 	.word	0xffffffff


	//   ....[11]....
        /*00a0*/ 	.word	0xffffffff


	//   ....[12]....
        /*00a4*/ 	.word	0xffffffff


	//   ....[13]....
        /*00a8*/ 	.word	0xffffffff


	//----- nvinfo : EIATTR_COOP_GROUP_INSTR_OFFSETS
	.align		4
.L_41:
        /*00ac*/ 	.byte	0x04, 0x28
        /*00ae*/ 	.short	(.L_43 - .L_42)


	//   ....[0]....
.L_42:
        /*00b0*/ 	.word	0x00000080


	//   ....[1]....
        /*00b4*/ 	.word	0x000004f0


	//   ....[2]....
        /*00b8*/ 	.word	0x00000680


	//   ....[3]....
        /*00bc*/ 	.word	0x00000820


	//   ....[4]....
        /*00c0*/ 	.word	0x00000920


	//   ....[5]....
        /*00c4*/ 	.word	0x00000a90


	//   ....[6]....
        /*00c8*/ 	.word	0x00000c30


	//   ....[7]....
        /*00cc*/ 	.word	0x00000de0


	//   ....[8]....
        /*00d0*/ 	.word	0x00001ff0


	//   ....[9]....
        /*00d4*/ 	.word	0x00002e10


	//   ....[10]....
        /*00d8*/ 	.word	0x00003020


	//   ....[11]....
        /*00dc*/ 	.word	0x00003050


	//   ....[12]....
        /*00e0*/ 	.word	0x00003aa0


	//   ....[13]....
        /*00e4*/ 	.word	0x00003cd0


	//----- nvinfo : EIATTR_VRC_CTA_INIT_COUNT
	.align		4
.L_43:
        /*00e8*/ 	.byte	0x02, 0x4a
        /*00ea*/ 	.byte	0x80
	.zero		1


	//----- nvinfo : EIATTR_SYSCALL_OFFSETS
	.align		4
        /*00ec*/ 	.byte	0x04, 0x46
        /*00ee*/ 	.short	(.L_45 - .L_44)


	//   ....[0]....
.L_44:
        /*00f0*/ 	.word	0x00005890


	//   ....[1]....
        /*00f4*/ 	.word	0x00005980


	//   ....[2]....
        /*00f8*/ 	.word	0x00006150


	//   ....[3]....
        /*00fc*/ 	.word	0x00006dd0


	//   ....[4]....
        /*0100*/ 	.word	0x00007a30


	//   ....[5]....
        /*0104*/ 	.word	0x00008690


	//----- nvinfo : EIATTR_MBARRIER_INSTR_OFFSETS
	.align		4
.L_45:
        /*0108*/ 	.byte	0x04, 0x39
        /*010a*/ 	.short	(.L_47 - .L_46)


	//   ....[0]....
.L_46:
        /*010c*/ 	.word	0x00000610
        /*0110*/ 	.word	0x000000ff
        /*0114*/ 	.word	0x00000000
        /*0118*/ 	.short	0x0100
        /*011a*/ 	.byte	0x04
	.zero		1


	//   ....[1]....
        /*011c*/ 	.word	0x00000620
        /*0120*/ 	.word	0x000000ff
        /*0124*/ 	.word	0x00000018
        /*0128*/ 	.short	0x0100
        /*012a*/ 	.byte	0x04
	.zero		1


	//   ....[2]....
        /*012c*/ 	.word	0x00000630
        /*0130*/ 	.word	0x000000ff
        /*0134*/ 	.word	0x00000008
        /*0138*/ 	.short	0x0100
        /*013a*/ 	.byte	0x04
	.zero		1


	//   ....[3]....
        /*013c*/ 	.word	0x00000640
        /*0140*/ 	.word	0x000000ff
        /*0144*/ 	.word	0x00000020
        /*0148*/ 	.short	0x0100
        /*014a*/ 	.byte	0x04
	.zero		1


	//   ....[4]....
        /*014c*/ 	.word	0x00000650
        /*0150*/ 	.word	0x000000ff
        /*0154*/ 	.word	0x00000010
        /*0158*/ 	.short	0x0100
        /*015a*/ 	.byte	0x04
	.zero		1


	//   ....[5]....
        /*015c*/ 	.word	0x00000660
        /*0160*/ 	.word	0x000000ff
        /*0164*/ 	.word	0x00000028
        /*0168*/ 	.short	0x0100
        /*016a*/ 	.byte	0x04
	.zero		1


	//   ....[6]....
        /*016c*/ 	.word	0x00000790
        /*0170*/ 	.word	0x000000ff
        /*0174*/ 	.word	0x00000030
        /*0178*/ 	.short	0x0100
        /*017a*/ 	.byte	0x04
	.zero		1


	//   ....[7]....
        /*017c*/ 	.word	0x000007a0
        /*0180*/ 	.word	0x000000ff
        /*0184*/ 	.word	0x00000050
        /*0188*/ 	.short	0x0100
        /*018a*/ 	.byte	0x04
	.zero		1


	//   ....[8]....
        /*018c*/ 	.word	0x000007b0
        /*0190*/ 	.word	0x000000ff
        /*0194*/ 	.word	0x00000038
        /*0198*/ 	.short	0x0100
        /*019a*/ 	.byte	0x04
	.zero		1


	//   ....[9]....
        /*019c*/ 	.word	0x000007c0
        /*01a0*/ 	.word	0x000000ff
        /*01a4*/ 	.word	0x00000058
        /*01a8*/ 	.short	0x0100
        /*01aa*/ 	.byte	0x04
	.zero		1


	//   ....[10]....
        /*01ac*/ 	.word	0x000007d0
        /*01b0*/ 	.word	0x000000ff
        /*01b4*/ 	.word	0x00000040
        /*01b8*/ 	.short	0x0100
        /*01ba*/ 	.byte	0x04
	.zero		1


	//   ....[11]....
        /*01bc*/ 	.word	0x000007e0
        /*01c0*/ 	.word	0x000000ff
        /*01c4*/ 	.word	0x00000060
        /*01c8*/ 	.short	0x0100
        /*01ca*/ 	.byte	0x04
	.zero		1


	//   ....[12]....
        /*01cc*/ 	.word	0x000007f0
        /*01d0*/ 	.word	0x000000ff
        /*01d4*/ 	.word	0x00000048
        /*01d8*/ 	.short	0x0100
        /*01da*/ 	.byte	0x04
	.zero		1


	//   ....[13]....
        /*01dc*/ 	.word	0x00000800
        /*01e0*/ 	.word	0x000000ff
        /*01e4*/ 	.word	0x00000068
        /*01e8*/ 	.short	0x0100
        /*01ea*/ 	.byte	0x04
	.zero		1


	//   ....[14]....
        /*01ec*/ 	.word	0x000008f0
        /*01f0*/ 	.word	0x000000ff
        /*01f4*/ 	.word	0x00000070
        /*01f8*/ 	.short	0x0100
        /*01fa*/ 	.byte	0x06
	.zero		1


	//   ....[15]....
        /*01fc*/ 	.word	0x00000900
        /*0200*/ 	.word	0x000000ff
        /*0204*/ 	.word	0x00000078
        /*0208*/ 	.short	0x0100
        /*020a*/ 	.byte	0x06
	.zero		1


	//   ....[16]....
        /*020c*/ 	.word	0x00000a40
        /*0210*/ 	.word	0x000000ff
        /*0214*/ 	.word	0x00000080
        /*0218*/ 	.short	0x0100
        /*021a*/ 	.byte	0x06
	.zero		1


	//   ....[17]....
        /*021c*/ 	.word	0x00000a50
        /*0220*/ 	.word	0x000000ff
        /*0224*/ 	.word	0x00000090
        /*0228*/ 	.short	0x0100
        /*022a*/ 	.byte	0x06
	.zero		1


	//   ....[18]....
        /*022c*/ 	.word	0x00000a60
        /*0230*/ 	.word	0x000000ff
        /*0234*/ 	.word	0x00000088
        /*0238*/ 	.short	0x0100
        /*023a*/ 	.byte	0x06
	.zero		1


	//   ....[19]....
        /*023c*/ 	.word	0x00000a70
        /*0240*/ 	.word	0x000000ff
        /*0244*/ 	.word	0x00000098
        /*0248*/ 	.short	0x0100
        /*024a*/ 	.byte	0x06
	.zero		1


	//   ....[20]....
        /*024c*/ 	.word	0x00000ba0
        /*0250*/ 	.word	0x000000ff
        /*0254*/ 	.word	0x000000a0
        /*0258*/ 	.short	0x0100
        /*025a*/ 	.byte	0x04
	.zero		1


	//   ....[21]....
        /*025c*/ 	.word	0x00000bb0
        /*0260*/ 	.word	0x000000ff
        /*0264*/ 	.word	0x000000c0
        /*0268*/ 	.short	0x0100
        /*026a*/ 	.byte	0x04
	.zero		1


	//   ....[22]....
        /*026c*/ 	.word	0x00000bc0
        /*0270*/ 	.word	0x000000ff
        /*0274*/ 	.word	0x000000a8
        /*0278*/ 	.short	0x0100
        /*027a*/ 	.byte	0x04
	.zero		1


	//   ....[23]....
        /*027c*/ 	.word	0x00000bd0
        /*0280*/ 	.word	0x000000ff
        /*0284*/ 	.word	0x000000c8
        /*0288*/ 	.short	0x0100
        /*028a*/ 	.byte	0x04
	.zero		1


	//   ....[24]....
        /*028c*/ 	.word	0x00000be0
        /*0290*/ 	.word	0x000000ff
        /*0294*/ 	.word	0x000000b0
        /*0298*/ 	.short	0x0100
        /*029a*/ 	.byte	0x04
	.zero		1


	//   ....[25]....
        /*029c*/ 	.word	0x00000bf0
        /*02a0*/ 	.word	0x000000ff
        /*02a4*/ 	.word	0x000000d0
        /*02a8*/ 	.short	0x0100
        /*02aa*/ 	.byte	0x04
	.zero		1


	//   ....[26]....
        /*02ac*/ 	.word	0x00000c00
        /*02b0*/ 	.word	0x000000ff
        /*02b4*/ 	.word	0x000000b8
        /*02b8*/ 	.short	0x0100
        /*02ba*/ 	.byte	0x04
	.zero		1


	//   ....[27]....
        /*02bc*/ 	.word	0x00000c10
        /*02c0*/ 	.word	0x000000ff
        /*02c4*/ 	.word	0x000000d8
        /*02c8*/ 	.short	0x0100
        /*02ca*/ 	.byte	0x04
	.zero		1


	//   ....[28]....
        /*02cc*/ 	.word	0x00000d00
        /*02d0*/ 	.word	0x000000ff
        /*02d4*/ 	.word	0x000000e0
        /*02d8*/ 	.short	0x0100
        /*02da*/ 	.byte	0x04
	.zero		1


	//   ....[29]....
        /*02dc*/ 	.word	0x00000d10
        /*02e0*/ 	.word	0x000000ff
        /*02e4*/ 	.word	0x000000f0
        /*02e8*/ 	.short	0x0100
        /*02ea*/ 	.byte	0x04
	.zero		1


	//   ....[30]....
        /*02ec*/ 	.word	0x00000d20
        /*02f0*/ 	.word	0x000000ff
        /*02f4*/ 	.word	0x000000e8
        /*02f8*/ 	.short	0x0100
        /*02fa*/ 	.byte	0x04
	.zero		1


	//   ....[31]....
        /*02fc*/ 	.word	0x00000d30
        /*0300*/ 	.word	0x000000ff
        /*0304*/ 	.word	0x000000f8
        /*0308*/ 	.short	0x0100
        /*030a*/ 	.byte	0x04
	.zero		1


	//   ....[32]....
        /*030c*/ 	.word	0x00001870
        /*0310*/ 	.word	0x00000003
        /*0314*/ 	.word	0x000000f0
        /*0318*/ 	.short	0x010a
        /*031a*/ 	.byte	0xff
	.zero		1


	//   ....[33]....
        /*031c*/ 	.word	0x000018a0
        /*0320*/ 	.word	0x00000003
        /*0324*/ 	.word	0x000000e0
        /*0328*/ 	.short	0x0101
        /*032a*/ 	.byte	0xff
	.zero		1


	//   ....[34]....
        /*032c*/ 	.word	0x00001970
        /*0330*/ 	.word	0x000000ff
        /*0334*/ 	.word	0x00000018
        /*0338*/ 	.short	0x010a
        /*033a*/ 	.byte	0x04
	.zero		1


	//   ....[35]....
        /*033c*/ 	.word	0x000019f0
        /*0340*/ 	.word	0x000000ff
        /*0344*/ 	.word	0x00000018
        /*0348*/ 	.short	0x010a
        /*034a*/ 	.byte	0x21
	.zero		1


	//   ....[36]....
        /*034c*/ 	.word	0x00001b90
        /*0350*/ 	.word	0x000000ff
        /*0354*/ 	.word	0x00000018
        /*0358*/ 	.short	0x010a
        /*035a*/ 	.byte	0x08
	.zero		1


	//   ....[37]....
        /*035c*/ 	.word	0x00001ca0
        /*0360*/ 	.word	0x000000ff
        /*0364*/ 	.word	0x00000078
        /*0368*/ 	.short	0x0101
        /*036a*/ 	.byte	0x06
	.zero		1


	//   ....[38]....
        /*036c*/ 	.word	0x00001cc0
        /*0370*/ 	.word	0x000000ff
        /*0374*/ 	.word	0x00000018
        /*0378*/ 	.short	0x010a
        /*037a*/ 	.byte	0x04
	.zero		1


	//   ....[39]....
        /*037c*/ 	.word	0x00001d40
        /*0380*/ 	.word	0x000000ff
        /*0384*/ 	.word	0x00000018
        /*0388*/ 	.short	0x010a
        /*038a*/ 	.byte	0x11
	.zero		1


	//   ....[40]....
        /*038c*/ 	.word	0x00001ee0
        /*0390*/ 	.word	0x000000ff
        /*0394*/ 	.word	0x00000018
        /*0398*/ 	.short	0x010a
        /*039a*/ 	.byte	0x07
	.zero		1


	//   ....[41]....
        /*039c*/ 	.word	0x00002020
        /*03a0*/ 	.word	0x00000003
        /*03a4*/ 	.word	0x00000080
        /*03a8*/ 	.short	0x010a
        /*03aa*/ 	.byte	0xff
	.zero		1


	//   ....[42]....
        /*03ac*/ 	.word	0x00002170
        /*03b0*/ 	.word	0x00000000
        /*03b4*/ 	.word	0x00000000
        /*03b8*/ 	.short	0x0101
        /*03ba*/ 	.byte	0xff
	.zero		1


	//   ....[43]....
        /*03bc*/ 	.word	0x00002720
        /*03c0*/ 	.word	0x000000ff
        /*03c4*/ 	.word	0x00000000
        /*03c8*/ 	.short	0x010a
        /*03ca*/ 	.byte	0x04
	.zero		1


	//   ....[44]....
        /*03cc*/ 	.word	0x000027b0
        /*03d0*/ 	.word	0x000000ff
        /*03d4*/ 	.word	0x00000000
        /*03d8*/ 	.short	0x010a
        /*03da*/ 	.byte	0x05
	.zero		1


	//   ....[45]....
        /*03dc*/ 	.word	0x00002850
        /*03e0*/ 	.word	0x00000000
        /*03e4*/ 	.word	0x00000000
        /*03e8*/ 	.short	0x010a
        /*03ea*/ 	.byte	0xff
	.zero		1


	//   ....[46]....
        /*03ec*/ 	.word	0x00002970
        /*03f0*/ 	.word	0x00000002
        /*03f4*/ 	.word	0x000000e0
        /*03f8*/ 	.short	0x010a
        /*03fa*/ 	.byte	0xff
	.zero		1


	//   ....[47]....
        /*03fc*/ 	.word	0x000029d0
        /*0400*/ 	.word	0x00000004
        /*0404*/ 	.word	0x00000000
        /*0408*/ 	.short	0x0101
        /*040a*/ 	.byte	0xff
	.zero		1


	//   ....[48]....
        /*040c*/ 	.word	0x000029f0
        /*0410*/ 	.word	0x000000ff
        /*0414*/ 	.word	0x00000090
        /*0418*/ 	.short	0x010a
        /*041a*/ 	.byte	0x04
	.zero		1


	//   ....[49]....
        /*041c*/ 	.word	0x00002b10
        /*0420*/ 	.word	0x00000002
        /*0424*/ 	.word	0x00000080
        /*0428*/ 	.short	0x010a
        /*042a*/ 	.byte	0xff
	.zero		1


	//   ....[50]....
        /*042c*/ 	.word	0x00002c20
        /*0430*/ 	.word	0x00000002
        /*0434*/ 	.word	0x00000000
        /*0438*/ 	.short	0x0101
        /*043a*/ 	.byte	0xff
	.zero		1


	//   ....[51]....
        /*043c*/ 	.word	0x00002cb0
        /*0440*/ 	.word	0x000000ff
        /*0444*/ 	.word	0x00000090
        /*0448*/ 	.short	0x0106
        /*044a*/ 	.byte	0x04
	.zero		1


	//   ....[52]....
        /*044c*/ 	.word	0x00002cd0
        /*0450*/ 	.word	0x000000ff
        /*0454*/ 	.word	0x00000090
        /*0458*/ 	.short	0x010a
        /*045a*/ 	.byte	0x04
	.zero		1


	//   ....[53]....
        /*045c*/ 	.word	0x00002d60
        /*0460*/ 	.word	0x000000ff
        /*0464*/ 	.word	0x00000090
        /*0468*/ 	.short	0x0106
        /*046a*/ 	.byte	0x07
	.zero		1


	//   ....[54]....
        /*046c*/ 	.word	0x00002da0
        /*0470*/ 	.word	0x00000000
        /*0474*/ 	.word	0x00000090
        /*0478*/ 	.short	0x010a
        /*047a*/ 	.byte	0xff
	.zero		1


	//   ....[55]....
        /*047c*/ 	.word	0x000032f0
        /*0480*/ 	.word	0x00000000
        /*0484*/ 	.word	0x00000080
        /*0488*/ 	.short	0x010a
        /*048a*/ 	.byte	0xff
	.zero		1


	//   ....[56]....
        /*048c*/ 	.word	0x00003400
        /*0490*/ 	.word	0x00000003
        /*0494*/ 	.word	0x00000000
        /*0498*/ 	.short	0x0101
        /*049a*/ 	.byte	0xff
	.zero		1


	//   ....[57]....
        /*049c*/ 	.word	0x00003410
        /*04a0*/ 	.word	0x000000ff
        /*04a4*/ 	.word	0x00000000
        /*04a8*/ 	.short	0x010a
        /*04aa*/ 	.byte	0x04
	.zero		1


	//   ....[58]....
        /*04ac*/ 	.word	0x00003430
        /*04b0*/ 	.word	0x000000ff
        /*04b4*/ 	.word	0x000000c0
        /*04b8*/ 	.short	0x010a
        /*04ba*/ 	.byte	0x1e
	.zero		1


	//   ....[59]....
        /*04bc*/ 	.word	0x00003500
        /*04c0*/ 	.word	0x000000ff
        /*04c4*/ 	.word	0x00000000
        /*04c8*/ 	.short	0x010a
        /*04ca*/ 	.byte	0x05
	.zero		1


	//   ....[60]....
        /*04cc*/ 	.word	0x00003640
        /*04d0*/ 	.word	0x000000ff
        /*04d4*/ 	.word	0x00000000
        /*04d8*/ 	.short	0x010a
        /*04da*/ 	.byte	0x04
	.zero		1


	//   ....[61]....
        /*04dc*/ 	.word	0x000038d0
        /*04e0*/ 	.word	0x000000ff
        /*04e4*/ 	.word	0x00000000
        /*04e8*/ 	.short	0x010a
        /*04ea*/ 	.byte	0x04
	.zero		1


	//   ....[62]....
        /*04ec*/ 	.word	0x00003960
        /*04f0*/ 	.word	0x000000ff
        /*04f4*/ 	.word	0x00000000
        /*04f8*/ 	.short	0x010a
        /*04fa*/ 	.byte	0x05
	.zero		1


	//   ....[63]....
        /*04fc*/ 	.word	0x000039f0
        /*0500*/ 	.word	0x000000ff
        /*0504*/ 	.word	0x00000000
        /*0508*/ 	.short	0x010a
        /*050a*/ 	.byte	0x05
	.zero		1


	//   ....[64]....
        /*050c*/ 	.word	0x00003a80
        /*0510*/ 	.word	0x000000ff
        /*0514*/ 	.word	0x00000000
        /*0518*/ 	.short	0x010a
        /*051a*/ 	.byte	0x04
	.zero		1


	//   ....[65]....
        /*051c*/ 	.word	0x00003f50
        /*0520*/ 	.word	0x0000000c
        /*0524*/ 	.word	0x00000080
        /*0528*/ 	.short	0x010a
        /*052a*/ 	.byte	0xff
	.zero		1


	//   ....[66]....
        /*052c*/ 	.word	0x000040c0
        /*0530*/ 	.word	0x00000000
        /*0534*/ 	.word	0x00000000
        /*0538*/ 	.short	0x0101
        /*053a*/ 	.byte	0xff
	.zero		1


	//   ....[67]....
        /*053c*/ 	.word	0x00004550
        /*0540*/ 	.word	0x000000ff
        /*0544*/ 	.word	0x00000078
        /*0548*/ 	.short	0x010a
        /*054a*/ 	.byte	0x15
	.zero		1


	//   ....[68]....
        /*054c*/ 	.word	0x000046d0
        /*0550*/ 	.word	0x000000ff
        /*0554*/ 	.word	0x00000050
        /*0558*/ 	.short	0x010a
        /*055a*/ 	.byte	0x15
	.zero		1


	//   ....[69]....
        /*055c*/ 	.word	0x00004850
        /*0560*/ 	.word	0x000000ff
        /*0564*/ 	.word	0x00000030
        /*0568*/ 	.short	0x010b
        /*056a*/ 	.byte	0x15
	.zero		1


	//   ....[70]....
        /*056c*/ 	.word	0x00004860
        /*0570*/ 	.word	0x000000ff
        /*0574*/ 	.word	0x00000000
        /*0578*/ 	.short	0x0101
        /*057a*/ 	.byte	0x06
	.zero		1


	//   ....[71]....
        /*057c*/ 	.word	0x00004870
        /*0580*/ 	.word	0x000000ff
        /*0584*/ 	.word	0x00000058
        /*0588*/ 	.short	0x010a
        /*058a*/ 	.byte	0x15
	.zero		1


	//   ....[72]....
        /*058c*/ 	.word	0x000049d0
        /*0590*/ 	.word	0x000000ff
        /*0594*/ 	.word	0x00000038
        /*0598*/ 	.short	0x010b
        /*059a*/ 	.byte	0x15
	.zero		1


	//   ....[73]....
        /*059c*/ 	.word	0x000049e0
        /*05a0*/ 	.word	0x000000ff
        /*05a4*/ 	.word	0x00000000
        /*05a8*/ 	.short	0x0101
        /*05aa*/ 	.byte	0x06
	.zero		1


	//   ....[74]....
        /*05ac*/ 	.word	0x000049f0
        /*05b0*/ 	.word	0x000000ff
        /*05b4*/ 	.word	0x00000060
        /*05b8*/ 	.short	0x010a
        /*05ba*/ 	.byte	0x15
	.zero		1


	//   ....[75]....
        /*05bc*/ 	.word	0x00004b40
        /*05c0*/ 	.word	0x000000ff
        /*05c4*/ 	.word	0x00000040
        /*05c8*/ 	.short	0x010b
        /*05ca*/ 	.byte	0x15
	.zero		1


	//   ....[76]....
        /*05cc*/ 	.word	0x00004b50
        /*05d0*/ 	.word	0x000000ff
        /*05d4*/ 	.word	0x00000000
        /*05d8*/ 	.short	0x0101
        /*05da*/ 	.byte	0x06
	.zero		1


	//   ....[77]....
        /*05dc*/ 	.word	0x00004b60
        /*05e0*/ 	.word	0x000000ff
        /*05e4*/ 	.word	0x00000068
        /*05e8*/ 	.short	0x010a
        /*05ea*/ 	.byte	0x15
	.zero		1


	//   ....[78]....
        /*05ec*/ 	.word	0x00004d50
        /*05f0*/ 	.word	0x000000ff
        /*05f4*/ 	.word	0x00000048
        /*05f8*/ 	.short	0x010b
        /*05fa*/ 	.byte	0x15
	.zero		1


	//   ....[79]....
        /*05fc*/ 	.word	0x00004d60
        /*0600*/ 	.word	0x000000ff
        /*0604*/ 	.word	0x00000000
        /*0608*/ 	.short	0x0101
        /*060a*/ 	.byte	0x25
	.zero		1


	//   ....[80]....
        /*060c*/ 	.word	0x00004d90
        /*0610*/ 	.word	0x000000ff
        /*0614*/ 	.word	0x00000050
        /*0618*/ 	.short	0x010a
        /*061a*/ 	.byte	0x15
	.zero		1


	//   ....[81]....
        /*061c*/ 	.word	0x00004db0
        /*0620*/ 	.word	0x000000ff
        /*0624*/ 	.word	0x00000058
        /*0628*/ 	.short	0x010a
        /*062a*/ 	.byte	0x15
	.zero		1


	//   ....[82]....
        /*062c*/ 	.word	0x00004dd0
        /*0630*/ 	.word	0x000000ff
        /*0634*/ 	.word	0x00000060
        /*0638*/ 	.short	0x010a
        /*063a*/ 	.byte	0x15
	.zero		1


	//   ....[83]....
        /*063c*/ 	.word	0x00004e10
        /*0640*/ 	.word	0x00000000
        /*0644*/ 	.word	0x00000068
        /*0648*/ 	.short	0x010a
        /*064a*/ 	.byte	0xff
	.zero		1


	//   ....[84]....
        /*064c*/ 	.word	0x00005120
        /*0650*/ 	.word	0x00000003
        /*0654*/ 	.word	0x00000080
        /*0658*/ 	.short	0x010a
        /*065a*/ 	.byte	0xff
	.zero		1


	//   ....[85]....
        /*065c*/ 	.word	0x000052a0
        /*0660*/ 	.word	0x00000000
        /*0664*/ 	.word	0x00000000
        /*0668*/ 	.short	0x0101
        /*066a*/ 	.byte	0xff
	.zero		1


	//   ....[86]....
        /*066c*/ 	.word	0x00005e10
        /*0670*/ 	.word	0x000000ff
        /*0674*/ 	.word	0x00000030
        /*0678*/ 	.short	0x010a
        /*067a*/ 	.byte	0x2c
	.zero		1


	//   ....[87]....
        /*067c*/ 	.word	0x00005e50
        /*0680*/ 	.word	0x00000063
        /*0684*/ 	.word	0x000000a0
        /*0688*/ 	.short	0x010a
        /*068a*/ 	.byte	0xff
	.zero		1


	//   ....[88]....
        /*068c*/ 	.word	0x00005f40
        /*0690*/ 	.word	0x000000ff
        /*0694*/ 	.word	0x00000030
        /*0698*/ 	.short	0x010a
        /*069a*/ 	.byte	0x2c
	.zero		1


	//   ....[89]....
        /*069c*/ 	.word	0x00006030
        /*06a0*/ 	.word	0x00000063
        /*06a4*/ 	.word	0x000000a0
        /*06a8*/ 	.short	0x010a
        /*06aa*/ 	.byte	0xff
	.zero		1


	//   ....[90]....
        /*06ac*/ 	.word	0x00006b00
        /*06b0*/ 	.word	0x00000000
        /*06b4*/ 	.word	0x00000000
        /*06b8*/ 	.short	0x0101
        /*06ba*/ 	.byte	0xff
	.zero		1


	//   ....[91]....
        /*06bc*/ 	.word	0x00006b10
        /*06c0*/ 	.word	0x00000003
        /*06c4*/ 	.word	0x00000030
        /*06c8*/ 	.short	0x010a
        /*06ca*/ 	.byte	0xff
	.zero		1


	//   ....[92]....
        /*06cc*/ 	.word	0x00006bf0
        /*06d0*/ 	.word	0x00000003
        /*06d4*/ 	.word	0x00000030
        /*06d8*/ 	.short	0x010a
        /*06da*/ 	.byte	0xff
	.zero		1


	//   ....[93]....
        /*06dc*/ 	.word	0x00007760
        /*06e0*/ 	.word	0x0000003d
        /*06e4*/ 	.word	0x00000000
        /*06e8*/ 	.short	0x0101
        /*06ea*/ 	.byte	0xff
	.zero		1


	//   ....[94]....
        /*06ec*/ 	.word	0x00007780
        /*06f0*/ 	.word	0x0000003e
        /*06f4*/ 	.word	0x00000030
        /*06f8*/ 	.short	0x010a
        /*06fa*/ 	.byte	0xff
	.zero		1


	//   ....[95]....
        /*06fc*/ 	.word	0x00007850
        /*0700*/ 	.word	0x0000003e
        /*0704*/ 	.word	0x00000030
        /*0708*/ 	.short	0x010a
        /*070a*/ 	.byte	0xff
	.zero		1


	//   ....[96]....
        /*070c*/ 	.word	0x000083c0
        /*0710*/ 	.word	0x0000003d
        /*0714*/ 	.word	0x00000000
        /*0718*/ 	.short	0x0101
        /*071a*/ 	.byte	0xff
	.zero		1


	//   ....[97]....
        /*071c*/ 	.word	0x000083e0
        /*0720*/ 	.word	0x0000003e
        /*0724*/ 	.word	0x00000030
        /*0728*/ 	.short	0x010a
        /*072a*/ 	.byte	0xff
	.zero		1


	//   ....[98]....
        /*072c*/ 	.word	0x000084b0
        /*0730*/ 	.word	0x0000003e
        /*0734*/ 	.word	0x00000030
        /*0738*/ 	.short	0x010a
        /*073a*/ 	.byte	0xff
	.zero		1


	//   ....[99]....
        /*073c*/ 	.word	0x000087f0
        /*0740*/ 	.word	0x000000ff
        /*0744*/ 	.word	0x00000000
        /*0748*/ 	.short	0x0101
        /*074a*/ 	.byte	0x04
	.zero		1


	//   ....[100]....
        /*074c*/ 	.word	0x00009080
        /*0750*/ 	.word	0x00000002
        /*0754*/ 	.word	0x00000000
        /*0758*/ 	.short	0x0101
        /*075a*/ 	.byte	0xff
	.zero		1


	//   ....[101]....
        /*075c*/ 	.word	0x00009310
        /*0760*/ 	.word	0x000000ff
        /*0764*/ 	.word	0x00000000
        /*0768*/ 	.short	0x0101
        /*076a*/ 	.byte	0x04
	.zero		1


	//   ....[102]....
        /*076c*/ 	.word	0x00009330
        /*0770*/ 	.word	0x00000003
        /*0774*/ 	.word	0x000000f0
        /*0778*/ 	.short	0x010a
        /*077a*/ 	.byte	0xff
	.zero		1


	//   ....[103]....
        /*077c*/ 	.word	0x00009390
        /*0780*/ 	.word	0x00000000
        /*0784*/ 	.word	0x00000018
        /*0788*/ 	.short	0x010a
        /*078a*/ 	.byte	0xff
	.zero		1


	//   ....[104]....
        /*078c*/ 	.word	0x000093f0
        /*0790*/ 	.word	0x00000000
        /*0794*/ 	.word	0x00000018
        /*0798*/ 	.short	0x010a
        /*079a*/ 	.byte	0xff
	.zero		1


	//   ....[105]....
        /*079c*/ 	.word	0x00009440
        /*07a0*/ 	.word	0x00000003
        /*07a4*/ 	.word	0x00000080
        /*07a8*/ 	.short	0x010a
        /*07aa*/ 	.byte	0xff
	.zero		1


	//   ....[106]....
        /*07ac*/ 	.word	0x000094a0
        /*07b0*/ 	.word	0x00000000
        /*07b4*/ 	.word	0x00000000
        /*07b8*/ 	.short	0x010a
        /*07ba*/ 	.byte	0xff
	.zero		1


	//   ....[107]....
        /*07bc*/ 	.word	0x00009500
        /*07c0*/ 	.word	0x00000000
        /*07c4*/ 	.word	0x00000000
        /*07c8*/ 	.short	0x010a
        /*07ca*/ 	.byte	0xff
	.zero		1


	//   ....[108]....
        /*07cc*/ 	.word	0x00009550
        /*07d0*/ 	.word	0x00000002
        /*07d4*/ 	.word	0x000000e0
        /*07d8*/ 	.short	0x010a
        /*07da*/ 	.byte	0xff
	.zero		1


	//   ....[109]....
        /*07dc*/ 	.word	0x000095b0
        /*07e0*/ 	.word	0x00000002
        /*07e4*/ 	.word	0x00000090
        /*07e8*/ 	.short	0x010a
        /*07ea*/ 	.byte	0xff
	.zero		1


	//   ....[110]....
        /*07ec*/ 	.word	0x00009600
        /*07f0*/ 	.word	0x00000002
        /*07f4*/ 	.word	0x00000080
        /*07f8*/ 	.short	0x010a
        /*07fa*/ 	.byte	0xff
	.zero		1


	//   ....[111]....
        /*07fc*/ 	.word	0x00009660
        /*0800*/ 	.word	0x00000000
        /*0804*/ 	.word	0x00000090
        /*0808*/ 	.short	0x010a
        /*080a*/ 	.byte	0xff
	.zero		1


	//   ....[112]....
        /*080c*/ 	.word	0x000096b0
        /*0810*/ 	.word	0x00000000
        /*0814*/ 	.word	0x00000080
        /*0818*/ 	.short	0x010a
        /*081a*/ 	.byte	0xff
	.zero		1


	//   ....[113]....
        /*081c*/ 	.word	0x00009710
        /*0820*/ 	.word	0x00000003
        /*0824*/ 	.word	0x000000c0
        /*0828*/ 	.short	0x010a
        /*082a*/ 	.byte	0xff
	.zero		1


	//   ....[114]....
        /*082c*/ 	.word	0x00009770
        /*0830*/ 	.word	0x00000000
        /*0834*/ 	.word	0x00000000
        /*0838*/ 	.short	0x010a
        /*083a*/ 	.byte	0xff
	.zero		1


	//   ....[115]....
        /*083c*/ 	.word	0x000097d0
        /*0840*/ 	.word	0x00000000
        /*0844*/ 	.word	0x00000000
        /*0848*/ 	.short	0x010a
        /*084a*/ 	.byte	0xff
	.zero		1


	//   ....[116]....
        /*084c*/ 	.word	0x00009830
        /*0850*/ 	.word	0x00000000
        /*0854*/ 	.word	0x00000000
        /*0858*/ 	.short	0x010a
        /*085a*/ 	.byte	0xff
	.zero		1


	//   ....[117]....
        /*085c*/ 	.word	0x00009890
        /*0860*/ 	.word	0x00000000
        /*0864*/ 	.word	0x00000000
        /*0868*/ 	.short	0x010a
        /*086a*/ 	.byte	0xff
	.zero		1


	//   ....[118]....
        /*086c*/ 	.word	0x000098f0
        /*0870*/ 	.word	0x00000000
        /*0874*/ 	.word	0x00000000
        /*0878*/ 	.short	0x010a
        /*087a*/ 	.byte	0xff
	.zero		1


	//   ....[119]....
        /*087c*/ 	.word	0x00009940
        /*0880*/ 	.word	0x0000000c
        /*0884*/ 	.word	0x00000080
        /*0888*/ 	.short	0x010a
        /*088a*/ 	.byte	0xff
	.zero		1


	//   ....[120]....
        /*088c*/ 	.word	0x000099a0
        /*0890*/ 	.word	0x00000000
        /*0894*/ 	.word	0x00000078
        /*0898*/ 	.short	0x010a
        /*089a*/ 	.byte	0xff
	.zero		1


	//   ....[121]....
        /*089c*/ 	.word	0x00009a00
        /*08a0*/ 	.word	0x00000000
        /*08a4*/ 	.word	0x00000050
        /*08a8*/ 	.short	0x010a
        /*08aa*/ 	.byte	0xff
	.zero		1


	//   ....[122]....
        /*08ac*/ 	.word	0x00009a60
        /*08b0*/ 	.word	0x00000000
        /*08b4*/ 	.word	0x00000058
        /*08b8*/ 	.short	0x010a
        /*08ba*/ 	.byte	0xff
	.zero		1


	//   ....[123]....
        /*08bc*/ 	.word	0x00009ac0
        /*08c0*/ 	.word	0x00000000
        /*08c4*/ 	.word	0x00000060
        /*08c8*/ 	.short	0x010a
        /*08ca*/ 	.byte	0xff
	.zero		1


	//   ....[124]....
        /*08cc*/ 	.word	0x00009b20
        /*08d0*/ 	.word	0x00000000
        /*08d4*/ 	.word	0x00000068
        /*08d8*/ 	.short	0x010a
        /*08da*/ 	.byte	0xff
	.zero		1


	//   ....[125]....
        /*08dc*/ 	.word	0x00009b80
        /*08e0*/ 	.word	0x00000000
        /*08e4*/ 	.word	0x00000050
        /*08e8*/ 	.short	0x010a
        /*08ea*/ 	.byte	0xff
	.zero		1


	//   ....[126]....
        /*08ec*/ 	.word	0x00009be0
        /*08f0*/ 	.word	0x00000000
        /*08f4*/ 	.word	0x00000058
        /*08f8*/ 	.short	0x010a
        /*08fa*/ 	.byte	0xff
	.zero		1


	//   ....[127]....
        /*08fc*/ 	.word	0x00009c40
        /*0900*/ 	.word	0x00000000
        /*0904*/ 	.word	0x00000060
        /*0908*/ 	.short	0x010a
        /*090a*/ 	.byte	0xff
	.zero		1


	//   ....[128]....
        /*090c*/ 	.word	0x00009c90
        /*0910*/ 	.word	0x00000003
        /*0914*/ 	.word	0x00000080
        /*0918*/ 	.short	0x010a
        /*091a*/ 	.byte	0xff
	.zero		1


	//   ....[129]....
        /*091c*/ 	.word	0x00009cf0
        /*0920*/ 	.word	0x00000002
        /*0924*/ 	.word	0x00000030
        /*0928*/ 	.short	0x010a
        /*092a*/ 	.byte	0xff
	.zero		1


	//   ....[130]....
        /*092c*/ 	.word	0x00009d40
        /*0930*/ 	.word	0x00000063
        /*0934*/ 	.word	0x000000a0
        /*0938*/ 	.short	0x010a
        /*093a*/ 	.byte	0xff
	.zero		1


	//   ....[131]....
        /*093c*/ 	.word	0x00009d90
        /*0940*/ 	.word	0x00000003
        /*0944*/ 	.word	0x00000030
        /*0948*/ 	.short	0x010a
        /*094a*/ 	.byte	0xff
	.zero		1


	//   ....[132]....
        /*094c*/ 	.word	0x00009de0
        /*0950*/ 	.word	0x0000003e
        /*0954*/ 	.word	0x00000030
        /*0958*/ 	.short	0x010a
        /*095a*/ 	.byte	0xff
	.zero		1


	//   ....[133]....
        /*095c*/ 	.word	0x00009e30
        /*0960*/ 	.word	0x0000003e
        /*0964*/ 	.word	0x00000030
        /*0968*/ 	.short	0x010a
        /*096a*/ 	.byte	0xff
	.zero		1


	//----- nvinfo : EIATTR_NUM_MBARRIERS
	.align		4
.L_47:
        /*096c*/ 	.byte	0x03, 0x38
        /*096e*/ 	.short	0x0020


	//----- nvinfo : EIATTR_EXIT_INSTR_OFFSETS
	.align		4
        /*0970*/ 	.byte	0x04, 0x1c
        /*0972*/ 	.short	(.L_49 - .L_48)


	//   ....[0]....
.L_48:
        /*0974*/ 	.word	0x00002880


	//   ....[1]....
        /*0978*/ 	.word	0x00002d70


	//   ....[2]....
        /*097c*/ 	.word	0x00002dd0


	//   ....[3]....
        /*0980*/ 	.word	0x00003ce0


	//   ....[4]....
        /*0984*/ 	.word	0x00004e40


	//   ....[5]....
        /*0988*/ 	.word	0x00004e80


	//   ....[6]....
        /*098c*/ 	.word	0x00009200


	//   ....[7]....
        /*0990*/ 	.word	0x00009280


	//   ....[8]....
        /*0994*/ 	.word	0x000092b0


	//   ....[9]....
        /*0998*/ 	.word	0x00009320


	//----- nvinfo : EIATTR_MAX_THREADS
	.align		4
.L_49:
        /*099c*/ 	.byte	0x04, 0x05
        /*099e*/ 	.short	(.L_51 - .L_50)
.L_50:
        /*09a0*/ 	.word	0x00000100
        /*09a4*/ 	.word	0x00000001
        /*09a8*/ 	.word	0x00000001


	//----- nvinfo : EIATTR_CRS_STACK_SIZE
	.align		4
.L_51:
        /*09ac*/ 	.byte	0x04, 0x1e
        /*09ae*/ 	.short	(.L_53 - .L_52)
.L_52:
        /*09b0*/ 	.word	0x00000000


	//----- nvinfo : EIATTR_CBANK_PARAM_SIZE
	.align		4
.L_53:
        /*09b4*/ 	.byte	0x03, 0x19
        /*09b6*/ 	.short	0x0800


	//----- nvinfo : EIATTR_PARAM_CBANK
	.align		4
        /*09b8*/ 	.byte	0x04, 0x0a
        /*09ba*/ 	.short	(.L_55 - .L_54)
	.align		4
.L_54:
        /*09bc*/ 	.word	index@(.nv.constant0._ZN7cutlass13device_kernelINS_4gemm6kernel13GemmUniversalIN4cute5tupleIJiiiiEEENS1_10collective13CollectiveMmaINS1_35MainloopSm100TmaUmmaWarpSpecializedILi3ELi2ELi4ENS5_IJNS4_1CILi1EEENSA_ILi2EEESB_EEEEENS5_IJNSA_ILi128EEESF_NSA_ILi64EEEEEENS_6half_tENS5_IJlSB_lEEESI_SJ_NS4_8TiledMMAINS4_8MMA_AtomIJNS4_20SM100_MMA_F16BF16_SSISI_SI_fLi128ELi128ELNS4_4UMMA5MajorE0ELSO_0ELNSN_7ScaleInE0ELSP_0EEEEEENS4_6LayoutINS5_IJSB_SB_SB_EEENS5_IJNSA_ILi0EEESU_SU_EEEEENS5_IJNS4_10UnderscoreESX_SX_EEEEENS4_23SM90_TMA_LOAD_MULTICASTENS4_14ComposedLayoutINS4_7SwizzleILi3ELi4ELi3EEENS4_18smem_ptr_flag_bitsILi16EEENSS_INS5_IJNSA_ILi8EEESG_EEENS5_IJSG_SB_EEEEEEEvNS4_8identityENS4_13SM90_TMA_LOADES1A_vS1B_EENS_8epilogue10collective18CollectiveEpilogueINS1E_23Sm100TmaWarpSpecializedILi4ELi2ELi32ELb1ELb0EEEJSH_NS5_IJNSS_ISF_SB_EENSS_INSA_ILi32EEESB_EEEEESI_SJ_SI_SJ_NS1E_6fusion15FusionCallbacksIS1I_NS1N_17LinearCombinationISI_fSI_fLNS_15FloatRoundStyleE2EEESH_S1M_JEEENS4_5SM1004TMEM4LOAD26SM100_TMEM_LOAD_32dp32b32xES1C_NS11_INS12_ILi2ELi4ELi3EEES15_NSS_INS5_IJS16_S1K_EEENS5_IJS1K_SB_EEEEEEENS4_39AutoVectorizingCopyWithAssumedAlignmentILi128EEENS4_14SM90_TMA_STOREES21_S23_S23_EEEvvEEEEvNT_6ParamsE)
        /*09c0*/ 	.short	0x0380
        /*09c2*/ 	.short	0x0800


	//----- nvinfo : EIATTR_SW_WAR
	.align		4
.L_55:
        /*09c4*/ 	.byte	0x04, 0x36
        /*09c6*/ 	.short	(.L_57 - .L_56)
.L_56:
        /*09c8*/ 	.word	0x00000008
.L_57:


//--------------------- .nv.callgraph             --------------------------
	.section	.nv.callgraph,"",@"SHT_CUDA_CALLGRAPH"
	.align	4
	.sectionentsize	8
	.align		4
        /*0000*/ 	.word	0x00000000
	.align		4
        /*0004*/ 	.word	0xffffffff
	.align		4
        /*0008*/ 	.word	index@(_ZN7cutlass13device_kernelINS_4gemm6kernel13GemmUniversalIN4cute5tupleIJiiiiEEENS1_10collective13CollectiveMmaINS1_35MainloopSm100TmaUmmaWarpSpecializedILi3ELi2ELi4ENS5_IJNS4_1CILi1EEENSA_ILi2EEESB_EEEEENS5_IJNSA_ILi128EEESF_NSA_ILi64EEEEEENS_6half_tENS5_IJlSB_lEEESI_SJ_NS4_8TiledMMAINS4_8MMA_AtomIJNS4_20SM100_MMA_F16BF16_SSISI_SI_fLi128ELi128ELNS4_4UMMA5MajorE0ELSO_0ELNSN_7ScaleInE0ELSP_0EEEEEENS4_6LayoutINS5_IJSB_SB_SB_EEENS5_IJNSA_ILi0EEESU_SU_EEEEENS5_IJNS4_10UnderscoreESX_SX_EEEEENS4_23SM90_TMA_LOAD_MULTICASTENS4_14ComposedLayoutINS4_7SwizzleILi3ELi4ELi3EEENS4_18smem_ptr_flag_bitsILi16EEENSS_INS5_IJNSA_ILi8EEESG_EEENS5_IJSG_SB_EEEEEEEvNS4_8identityENS4_13SM90_TMA_LOADES1A_vS1B_EENS_8epilogue10collective18CollectiveEpilogueINS1E_23Sm100TmaWarpSpecializedILi4ELi2ELi32ELb1ELb0EEEJSH_NS5_IJNSS_ISF_SB_EENSS_INSA_ILi32EEESB_EEEEESI_SJ_SI_SJ_NS1E_6fusion15FusionCallbacksIS1I_NS1N_17LinearCombinationISI_fSI_fLNS_15FloatRoundStyleE2EEESH_S1M_JEEENS4_5SM1004TMEM4LOAD26SM100_TMEM_LOAD_32dp32b32xES1C_NS11_INS12_ILi2ELi4ELi3EEES15_NSS_INS5_IJS16_S1K_EEENS5_IJS1K_SB_EEEEEEENS4_39AutoVectorizingCopyWithAssumedAlignmentILi128EEENS4_14SM90_TMA_STOREES21_S23_S23_EEEvvEEEEvNT_6ParamsE)
	.align		4
        /*000c*/ 	.word	index@(__assertfail)
	.align		4
        /*0010*/ 	.word	0x00000000
	.align		4
        /*0014*/ 	.word	0xfffffffe
	.align		4
        /*0018*/ 	.word	0x00000000
	.align		4
        /*001c*/ 	.word	0xfffffffd
	.align		4
        /*0020*/ 	.word	0x00000000
	.align		4
        /*0024*/ 	.word	0xfffffffc


//--------------------- .nv.constant4             --------------------------
	.section	.nv.constant4,"a",@progbits
	.align	8
	.align		8
.nv.constant4:
        /*0000*/ 	.dword	__assertfail
	.align		8
        /*0008*/ 	.dword	__unnamed_1
	.align		8
        /*0010*/ 	.dword	__unnamed_2
	.align		8
        /*0018*/ 	.dword	_ZN39_INTERNAL_6f19ca9b_4_k_cu_874243ac_62014cuda3std3__45__cpo5beginE
	.align		8
        /*0020*/ 	.dword	_ZN39_INTERNAL_6f19ca9b_4_k_cu_874243ac_62014cuda3std3__45__cpo3endE
	.align		8
        /*0028*/ 	.dword	_ZN39_INTERNAL_6f19ca9b_4_k_cu_874243ac_62014cuda3std3__45__cpo6cbeginE
	.align		8
        /*0030*/ 	.dword	_ZN39_INTERNAL_6f19ca9b_4_k_cu_874243ac_62014cuda3std3__45__cpo4cendE
	.align		8
        /*0038*/ 	.dword	_ZN39_INTERNAL_6f19ca9b_4_k_cu_874243ac_62014cuda3std3__441_GLOBAL__N__6f19ca9b_4_k_cu_874243ac_62016ignoreE
	.align		8
        /*0040*/ 	.dword	_ZN39_INTERNAL_6f19ca9b_4_k_cu_874243ac_62014cuda3std3__419piecewise_constructE
	.align		8
        /*0048*/ 	.dword	_ZN39_INTERNAL_6f19ca9b_4_k_cu_874243ac_62014cuda3std3__48in_placeE
	.align		8
        /*0050*/ 	.dword	_ZN39_INTERNAL_6f19ca9b_4_k_cu_874243ac_62014cuda3std6ranges3__45__cpo4swapE
	.align		8
        /*0058*/ 	.dword	_ZN39_INTERNAL_6f19ca9b_4_k_cu_874243ac_62014cuda3std6ranges3__45__cpo9iter_moveE
	.align		8
        /*0060*/ 	.dword	_ZN39_INTERNAL_6f19ca9b_4_k_cu_874243ac_62014cute7productE
	.align		8
        /*0068*/ 	.dword	_ZN39_INTERNAL_6f19ca9b_4_k_cu_874243ac_62014cute1_E
	.align		8
        /*0070*/ 	.dword	$str$25
	.align		8
        /*0078*/ 	.dword	$str$26
	.align		8
        /*0080*/ 	.dword	$str$27
	.align		8
        /*0088*/ 	.dword	$str$28


//--------------------- .text._ZN7cutlass13device_kernelINS_4gemm6kernel13GemmUniversalIN4cute5tupleIJiiiiEEENS1_10collective13CollectiveMmaINS1_35MainloopSm100TmaUmmaWarpSpecializedILi3ELi2ELi4ENS5_IJNS4_1CILi1EEENSA_ILi2EEESB_EEEEENS5_IJNSA_ILi128EEESF_NSA_ILi64EEEEEENS_6half_tENS5_IJlSB_lEEESI_SJ_NS4_8TiledMMAINS4_8MMA_AtomIJNS4_20SM100_MMA_F16BF16_SSISI_SI_fLi128ELi128ELNS4_4UMMA5MajorE0ELSO_0ELNSN_7ScaleInE0ELSP_0EEEEEENS4_6LayoutINS5_IJSB_SB_SB_EEENS5_IJNSA_ILi0EEESU_SU_EEEEENS5_IJNS4_10UnderscoreESX_SX_EEEEENS4_23SM90_TMA_LOAD_MULTICASTENS4_14ComposedLayoutINS4_7SwizzleILi3ELi4ELi3EEENS4_18smem_ptr_flag_bitsILi16EEENSS_INS5_IJNSA_ILi8EEESG_EEENS5_IJSG_SB_EEEEEEEvNS4_8identityENS4_13SM90_TMA_LOADES1A_vS1B_EENS_8epilogue10collective18CollectiveEpilogueINS1E_23Sm100TmaWarpSpecializedILi4ELi2ELi32ELb1ELb0EEEJSH_NS5_IJNSS_ISF_SB_EENSS_INSA_ILi32EEESB_EEEEESI_SJ_SI_SJ_NS1E_6fusion15FusionCallbacksIS1I_NS1N_17LinearCombinationISI_fSI_fLNS_15FloatRoundStyleE2EEESH_S1M_JEEENS4_5SM1004TMEM4LOAD26SM100_TMEM_LOAD_32dp32b32xES1C_NS11_INS12_ILi2ELi4ELi3EEES15_NSS_INS5_IJS16_S1K_EEENS5_IJS1K_SB_EEEEEEENS4_39AutoVectorizingCopyWithAssumedAlignmentILi128EEENS4_14SM90_TMA_STOREES21_S23_S23_EEEvvEEEEvNT_6ParamsE --------------------------
	.section	.text._ZN7cutlass13device_kernelINS_4gemm6kernel13GemmUniversalIN4cute5tupleIJiiiiEEENS1_10collective13CollectiveMmaINS1_35MainloopSm100TmaUmmaWarpSpecializedILi3ELi2ELi4ENS5_IJNS4_1CILi1EEENSA_ILi2EEESB_EEEEENS5_IJNSA_ILi128EEESF_NSA_ILi64EEEEEENS_6half_tENS5_IJlSB_lEEESI_SJ_NS4_8TiledMMAINS4_8MMA_AtomIJNS4_20SM100_MMA_F16BF16_SSISI_SI_fLi128ELi128ELNS4_4UMMA5MajorE0ELSO_0ELNSN_7ScaleInE0ELSP_0EEEEEENS4_6LayoutINS5_IJSB_SB_SB_EEENS5_IJNSA_ILi0EEESU_SU_EEEEENS5_IJNS4_10UnderscoreESX_SX_EEEEENS4_23SM90_TMA_LOAD_MULTICASTENS4_14ComposedLayoutINS4_7SwizzleILi3ELi4ELi3EEENS4_18smem_ptr_flag_bitsILi16EEENSS_INS5_IJNSA_ILi8EEESG_EEENS5_IJSG_SB_EEEEEEEvNS4_8identityENS4_13SM90_TMA_LOADES1A_vS1B_EENS_8epilogue10collective18CollectiveEpilogueINS1E_23Sm100TmaWarpSpecializedILi4ELi2ELi32ELb1ELb0EEEJSH_NS5_IJNSS_ISF_SB_EENSS_INSA_ILi32EEESB_EEEEESI_SJ_SI_SJ_NS1E_6fusion15FusionCallbacksIS1I_NS1N_17LinearCombinationISI_fSI_fLNS_15FloatRoundStyleE2EEESH_S1M_JEEENS4_5SM1004TMEM4LOAD26SM100_TMEM_LOAD_32dp32b32xES1C_NS11_INS12_ILi2ELi4ELi3EEES15_NSS_INS5_IJS16_S1K_EEENS5_IJS1K_SB_EEEEEEENS4_39AutoVectorizingCopyWithAssumedAlignmentILi128EEENS4_14SM90_TMA_STOREES21_S23_S23_EEEvvEEEEvNT_6ParamsE,"ax",@progbits
	.align	128
.text._ZN7cutlass13device_kernelINS_4gemm6kernel13GemmUniversalIN4cute5tupleIJiiiiEEENS1_10collective13CollectiveMmaINS1_35MainloopSm100TmaUmmaWarpSpecializedILi3ELi2ELi4ENS5_IJNS4_1CILi1EEENSA_ILi2EEESB_EEEEENS5_IJNSA_ILi128EEESF_NSA_ILi64EEEEEENS_6half_tENS5_IJlSB_lEEESI_SJ_NS4_8TiledMMAINS4_8MMA_AtomIJNS4_20SM100_MMA_F16BF16_SSISI_SI_fLi128ELi128ELNS4_4UMMA5MajorE0ELSO_0ELNSN_7ScaleInE0ELSP_0EEEEEENS4_6LayoutINS5_IJSB_SB_SB_EEENS5_IJNSA_ILi0EEESU_SU_EEEEENS5_IJNS4_10UnderscoreESX_SX_EEEEENS4_23SM90_TMA_LOAD_MULTICASTENS4_14ComposedLayoutINS4_7SwizzleILi3ELi4ELi3EEENS4_18smem_ptr_flag_bitsILi16EEENSS_INS5_IJNSA_ILi8EEESG_EEENS5_IJSG_SB_EEEEEEEvNS4_8identityENS4_13SM90_TMA_LOADES1A_vS1B_EENS_8epilogue10collective18CollectiveEpilogueINS1E_23Sm100TmaWarpSpecializedILi4ELi2ELi32ELb1ELb0EEEJSH_NS5_IJNSS_ISF_SB_EENSS_INSA_ILi32EEESB_EEEEESI_SJ_SI_SJ_NS1E_6fusion15FusionCallbacksIS1I_NS1N_17LinearCombinationISI_fSI_fLNS_15FloatRoundStyleE2EEESH_S1M_JEEENS4_5SM1004TMEM4LOAD26SM100_TMEM_LOAD_32dp32b32xES1C_NS11_INS12_ILi2ELi4ELi3EEES15_NSS_INS5_IJS16_S1K_EEENS5_IJS1K_SB_EEEEEEENS4_39AutoVectorizingCopyWithAssumedAlignmentILi128EEENS4_14SM90_TMA_STOREES21_S23_S23_EEEvvEEEEvNT_6ParamsE:
        .type           _ZN7cutlass13device_kernelINS_4gemm6kernel13GemmUniversalIN4cute5tupleIJiiiiEEENS1_10collective13CollectiveMmaINS1_35MainloopSm100TmaUmmaWarpSpecializedILi3ELi2ELi4ENS5_IJNS4_1CILi1EEENSA_ILi2EEESB_EEEEENS5_IJNSA_ILi128EEESF_NSA_ILi64EEEEEENS_6half_tENS5_IJlSB_lEEESI_SJ_NS4_8TiledMMAINS4_8MMA_AtomIJNS4_20SM100_MMA_F16BF16_SSISI_SI_fLi128ELi128ELNS4_4UMMA5MajorE0ELSO_0ELNSN_7ScaleInE0ELSP_0EEEEEENS4_6LayoutINS5_IJSB_SB_SB_EEENS5_IJNSA_ILi0EEESU_SU_EEEEENS5_IJNS4_10UnderscoreESX_SX_EEEEENS4_23SM90_TMA_LOAD_MULTICASTENS4_14ComposedLayoutINS4_7SwizzleILi3ELi4ELi3EEENS4_18smem_ptr_flag_bitsILi16EEENSS_INS5_IJNSA_ILi8EEESG_EEENS5_IJSG_SB_EEEEEEEvNS4_8identityENS4_13SM90_TMA_LOADES1A_vS1B_EENS_8epilogue10collective18CollectiveEpilogueINS1E_23Sm100TmaWarpSpecializedILi4ELi2ELi32ELb1ELb0EEEJSH_NS5_IJNSS_ISF_SB_EENSS_INSA_ILi32EEESB_EEEEESI_SJ_SI_SJ_NS1E_6fusion15FusionCallbacksIS1I_NS1N_17LinearCombinationISI_fSI_fLNS_15FloatRoundStyleE2EEESH_S1M_JEEENS4_5SM1004TMEM4LOAD26SM100_TMEM_LOAD_32dp32b32xES1C_NS11_INS12_ILi2ELi4ELi3EEES15_NSS_INS5_IJS16_S1K_EEENS5_IJS1K_SB_EEEEEEENS4_39AutoVectorizingCopyWithAssumedAlignmentILi128EEENS4_14SM90_TMA_STOREES21_S23_S23_EEEvvEEEEvNT_6ParamsE,@function
        .size           _ZN7cutlass13device_kernelINS_4gemm6kernel13GemmUniversalIN4cute5tupleIJiiiiEEENS1_10collective13CollectiveMmaINS1_35MainloopSm100TmaUmmaWarpSpecializedILi3ELi2ELi4ENS5_IJNS4_1CILi1EEENSA_ILi2EEESB_EEEEENS5_IJNSA_ILi128EEESF_NSA_ILi64EEEEEENS_6half_tENS5_IJlSB_lEEESI_SJ_NS4_8TiledMMAINS4_8MMA_AtomIJNS4_20SM100_MMA_F16BF16_SSISI_SI_fLi128ELi128ELNS4_4UMMA5MajorE0ELSO_0ELNSN_7ScaleInE0ELSP_0EEEEEENS4_6LayoutINS5_IJSB_SB_SB_EEENS5_IJNSA_ILi0EEESU_SU_EEEEENS5_IJNS4_10UnderscoreESX_SX_EEEEENS4_23SM90_TMA_LOAD_MULTICASTENS4_14ComposedLayoutINS4_7SwizzleILi3ELi4ELi3EEENS4_18smem_ptr_flag_bitsILi16EEENSS_INS5_IJNSA_ILi8EEESG_EEENS5_IJSG_SB_EEEEEEEvNS4_8identityENS4_13SM90_TMA_LOADES1A_vS1B_EENS_8epilogue10collective18CollectiveEpilogueINS1E_23Sm100TmaWarpSpecializedILi4ELi2ELi32ELb1ELb0EEEJSH_NS5_IJNSS_ISF_SB_EENSS_INSA_ILi32EEESB_EEEEESI_SJ_SI_SJ_NS1E_6fusion15FusionCallbacksIS1I_NS1N_17LinearCombinationISI_fSI_fLNS_15FloatRoundStyleE2EEESH_S1M_JEEENS4_5SM1004TMEM4LOAD26SM100_TMEM_LOAD_32dp32b32xES1C_NS11_INS12_ILi2ELi4ELi3EEES15_NSS_INS5_IJS16_S1K_EEENS5_IJS1K_SB_EEEEEEENS4_39AutoVectorizingCopyWithAssumedAlignmentILi128EEENS4_14SM90_TMA_STOREES21_S23_S23_EEEvvEEEEvNT_6ParamsE,(.L_x_180 - _ZN7cutlass13device_kernelINS_4gemm6kernel13GemmUniversalIN4cute5tupleIJiiiiEEENS1_10collective13CollectiveMmaINS1_35MainloopSm100TmaUmmaWarpSpecializedILi3ELi2ELi4ENS5_IJNS4_1CILi1EEENSA_ILi2EEESB_EEEEENS5_IJNSA_ILi128EEESF_NSA_ILi64EEEEEENS_6half_tENS5_IJlSB_lEEESI_SJ_NS4_8TiledMMAINS4_8MMA_AtomIJNS4_20SM100_MMA_F16BF16_SSISI_SI_fLi128ELi128ELNS4_4UMMA5MajorE0ELSO_0ELNSN_7ScaleInE0ELSP_0EEEEEENS4_6LayoutINS5_IJSB_SB_SB_EEENS5_IJNSA_ILi0EEESU_SU_EEEEENS5_IJNS4_10UnderscoreESX_SX_EEEEENS4_23SM90_TMA_LOAD_MULTICASTENS4_14ComposedLayoutINS4_7SwizzleILi3ELi4ELi3EEENS4_18smem_ptr_flag_bitsILi16EEENSS_INS5_IJNSA_ILi8EEESG_EEENS5_IJSG_SB_EEEEEEEvNS4_8identityENS4_13SM90_TMA_LOADES1A_vS1B_EENS_8epilogue10collective18CollectiveEpilogueINS1E_23Sm100TmaWarpSpecializedILi4ELi2ELi32ELb1ELb0EEEJSH_NS5_IJNSS_ISF_SB_EENSS_INSA_ILi32EEESB_EEEEESI_SJ_SI_SJ_NS1E_6fusion15FusionCallbacksIS1I_NS1N_17LinearCombinationISI_fSI_fLNS_15FloatRoundStyleE2EEESH_S1M_JEEENS4_5SM1004TMEM4LOAD26SM100_TMEM_LOAD_32dp32b32xES1C_NS11_INS12_ILi2ELi4ELi3EEES15_NSS_INS5_IJS16_S1K_EEENS5_IJS1K_SB_EEEEEEENS4_39AutoVectorizingCopyWithAssumedAlignmentILi128EEENS4_14SM90_TMA_STOREES21_S23_S23_EEEvvEEEEvNT_6ParamsE)
        .other          _ZN7cutlass13device_kernelINS_4gemm6kernel13GemmUniversalIN4cute5tupleIJiiiiEEENS1_10collective13CollectiveMmaINS1_35MainloopSm100TmaUmmaWarpSpecializedILi3ELi2ELi4ENS5_IJNS4_1CILi1EEENSA_ILi2EEESB_EEEEENS5_IJNSA_ILi128EEESF_NSA_ILi64EEEEEENS_6half_tENS5_IJlSB_lEEESI_SJ_NS4_8TiledMMAINS4_8MMA_AtomIJNS4_20SM100_MMA_F16BF16_SSISI_SI_fLi128ELi128ELNS4_4UMMA5MajorE0ELSO_0ELNSN_7ScaleInE0ELSP_0EEEEEENS4_6LayoutINS5_IJSB_SB_SB_EEENS5_IJNSA_ILi0EEESU_SU_EEEEENS5_IJNS4_10UnderscoreESX_SX_EEEEENS4_23SM90_TMA_LOAD_MULTICASTENS4_14ComposedLayoutINS4_7SwizzleILi3ELi4ELi3EEENS4_18smem_ptr_flag_bitsILi16EEENSS_INS5_IJNSA_ILi8EEESG_EEENS5_IJSG_SB_EEEEEEEvNS4_8identityENS4_13SM90_TMA_LOADES1A_vS1B_EENS_8epilogue10collective18CollectiveEpilogueINS1E_23Sm100TmaWarpSpecializedILi4ELi2ELi32ELb1ELb0EEEJSH_NS5_IJNSS_ISF_SB_EENSS_INSA_ILi32EEESB_EEEEESI_SJ_SI_SJ_NS1E_6fusion15FusionCallbacksIS1I_NS1N_17LinearCombinationISI_fSI_fLNS_15FloatRoundStyleE2EEESH_S1M_JEEENS4_5SM1004TMEM4LOAD26SM100_TMEM_LOAD_32dp32b32xES1C_NS11_INS12_ILi2ELi4ELi3EEES15_NSS_INS5_IJS16_S1K_EEENS5_IJS1K_SB_EEEEEEENS4_39AutoVectorizingCopyWithAssumedAlignmentILi128EEENS4_14SM90_TMA_STOREES21_S23_S23_EEEvvEEEEvNT_6ParamsE,@"STO_CUDA_ENTRY STV_DEFAULT"
_ZN7cutlass13device_kernelINS_4gemm6kernel13GemmUniversalIN4cute5tupleIJiiiiEEENS1_10collective13CollectiveMmaINS1_35MainloopSm100TmaUmmaWarpSpecializedILi3ELi2ELi4ENS5_IJNS4_1CILi1EEENSA_ILi2EEESB_EEEEENS5_IJNSA_ILi128EEESF_NSA_ILi64EEEEEENS_6half_tENS5_IJlSB_lEEESI_SJ_NS4_8TiledMMAINS4_8MMA_AtomIJNS4_20SM100_MMA_F16BF16_SSISI_SI_fLi128ELi128ELNS4_4UMMA5MajorE0ELSO_0ELNSN_7ScaleInE0ELSP_0EEEEEENS4_6LayoutINS5_IJSB_SB_SB_EEENS5_IJNSA_ILi0EEESU_SU_EEEEENS5_IJNS4_10UnderscoreESX_SX_EEEEENS4_23SM90_TMA_LOAD_MULTICASTENS4_14ComposedLayoutINS4_7SwizzleILi3ELi4ELi3EEENS4_18smem_ptr_flag_bitsILi16EEENSS_INS5_IJNSA_ILi8EEESG_EEENS5_IJSG_SB_EEEEEEEvNS4_8identityENS4_13SM90_TMA_LOADES1A_vS1B_EENS_8epilogue10collective18CollectiveEpilogueINS1E_23Sm100TmaWarpSpecializedILi4ELi2ELi32ELb1ELb0EEEJSH_NS5_IJNSS_ISF_SB_EENSS_INSA_ILi32EEESB_EEEEESI_SJ_SI_SJ_NS1E_6fusion15FusionCallbacksIS1I_NS1N_17LinearCombinationISI_fSI_fLNS_15FloatRoundStyleE2EEESH_S1M_JEEENS4_5SM1004TMEM4LOAD26SM100_TMEM_LOAD_32dp32b32xES1C_NS11_INS12_ILi2ELi4ELi3EEES15_NSS_INS5_IJS16_S1K_EEENS5_IJS1K_SB_EEEEEEENS4_39AutoVectorizingCopyWithAssumedAlignmentILi128EEENS4_14SM90_TMA_STOREES21_S23_S23_EEEvvEEEEvNT_6ParamsE:
[----:B------:R-:W1:Y:S01]  /*0000*/  LDC R1, c[0x0][0x37c] ;  /* 0x0000df00ff017b82 */ /* 0x000e620000000800 */
[----:B------:R-:W2:Y:S01]  /*0010*/  S2R R94, SR_TID.X ;  /* 0x00000000005e7919 */ /* 0x000ea20000002100 */
[----:B------:R-:W3:Y:S01]  /*0020*/  LDCU.64 UR8, c[0x0][0x890] ;  /* 0x00011200ff0877ac */ /* 0x000ee20008000a00 */
[----:B------:R-:W-:Y:S02]  /*0030*/  PRMT R80, RZ, 0x7610, R80 ;  /* 0x00007610ff507816 */ /* 0x000fe40000000050 */
[----:B------:R-:W-:Y:S01]  /*0040*/  ELECT P3, URZ, PT ;  /* 0x0000000000ff782f */ /* 0x000fe20003860000 */
[----:B---3--:R-:W-:-:S04]  /*0050*/  UISETP.NE.U32.AND UP0, UPT, UR8, URZ, UPT ;  /* 0x000000ff0800728c */ /* 0x008fc8000bf05070 */
[----:B------:R-:W-:Y:S01]  /*0060*/  UISETP.NE.AND.EX UP0, UPT, UR9, URZ, UPT, UP0 ;  /* 0x000000ff0900728c */ /* 0x000fe2000bf05300 */
[----:B--2---:R-:W-:-:S05]  /*0070*/  SHF.R.U32.HI R81, RZ, 0x5, R94 ;  /* 0x00000005ff517819 */ /* 0x004fca000001165e */
[----:B------:R-:W2:Y:S02]  /*0080*/  SHFL.IDX PT, R0, R81, RZ, 0x1f ;  /* 0x00001fff51007589 */ /* 0x000ea400000e0000 */
[----:B--2---:R-:W-:Y:S01]  /*0090*/  R2UR UR17, R0 ;  /* 0x00000000001172ca */ /* 0x004fe200000e0000 */
[----:B-1----:R-:W-:-:S14]  /*00a0*/  BRA.U UP0, `(.L_x_0) ;  /* 0x0000000100307547 */ /* 0x002fdc000b800000 */
[----:B------:R-:W1:Y:S02]  /*00b0*/  LDCU.64 UR4, c[0x0][0x888] ;  /* 0x00011100ff0477ac */ /* 0x000e640008000a00 */
[----:B-1----:R-:W-:-:S04]  /*00c0*/  UISETP.NE.U32.AND UP0, UPT, UR4, URZ, UPT ;  /* 0x000000ff0400728c */ /* 0x002fc8000bf05070 */
[----:B------:R-:W-:-:S09]  /*00d0*/  UISETP.NE.AND.EX UP0, UPT, UR5, URZ, UPT, UP0 ;  /* 0x000000ff0500728c */ /* 0x000fd2000bf05300 */
[----:B------:R-:W-:Y:S05]  /*00e0*/  BRA.U !UP0, `(.L_x_1) ;  /* 0x0000000108147547 */ /* 0x000fea000b800000 */
[----:B------:R-:W1:Y:S01]  /*00f0*/  LDC.64 R2, c[0x0][0x888] ;  /* 0x00022200ff027b82 */ /* 0x000e620000000a00 */
[----:B------:R-:W1:Y:S02]  /*0100*/  LDCU.64 UR4, c[0x0][0x358] ;  /* 0x00006b00ff0477ac */ /* 0x000e640008000a00 */
[----:B-1----:R1:W5:Y:S01]  /*0110*/  LDG.E R41, desc[UR4][R2.64] ;  /* 0x0000000402297981 */ /* 0x002362000c1e1900 */
[----:B------:R-:W-:Y:S01]  /*0120*/  HFMA2 R80, -RZ, RZ, 0, 5.9604644775390625e-08 ;  /* 0x00000001ff507431 */ /* 0x000fe200000001ff */
[----:B------:R-:W-:Y:S05]  /*0130*/  BRA `(.L_x_0) ;  /* 0x00000000000c7947 */ /* 0x000fea0003800000 */
.L_x_1:
[----:B------:R-:W1:Y:S01]  /*0140*/  LDCU UR4, c[0x0][0x880] ;  /* 0x00011000ff0477ac */ /* 0x000e620008000800 */
[----:B------:R-:W-:Y:S01]  /*0150*/  HFMA2 R80, -RZ, RZ, 0, 5.9604644775390625e-08 ;  /* 0x00000001ff507431 */ /* 0x000fe200000001ff */
[----:B-1----:R-:W-:-:S07]  /*0160*/  MOV R41, UR4 ;  /* 0x0000000400297c02 */ /* 0x002fce0008000f00 */
.L_x_0:
[----:B------:R-:W2:Y:S02]  /*0170*/  LDCU.64 UR4, c[0x0][0x8b0] ;  /* 0x00011600ff0477ac */ /* 0x000ea40008000a00 */
[----:B--2---:R-:W-:-:S04]  /*0180*/  UISETP.NE.U32.AND UP0, UPT, UR4, URZ, UPT ;  /* 0x000000ff0400728c */ /* 0x004fc8000bf05070 */
[----:B------:R-:W-:-:S09]  /*0190*/  UISETP.NE.AND.EX UP0, UPT, UR5, URZ, UPT, UP0 ;  /* 0x000000ff0500728c */ /* 0x000fd2000bf05300 */
[----:B------:R-:W-:Y:S05]  /*01a0*/  BRA.U UP0, `(.L_x_2) ;  /* 0x0000000100287547 */ /* 0x000fea000b800000 */
[----:B------:R-:W2:Y:S02]  /*01b0*/  LDCU.64 UR4, c[0x0][0x8a8] ;  /* 0x00011500ff0477ac */ /* 0x000ea40008000a00 */
[----:B--2---:R-:W-:-:S04]  /*01c0*/  UISETP.NE.U32.AND UP0, UPT, UR4, URZ, UPT ;  /* 0x000000ff0400728c */ /* 0x004fc8000bf05070 */
[----:B------:R-:W-:-:S09]  /*01d0*/  UISETP.NE.AND.EX UP0, UPT, UR5, URZ, UPT, UP0 ;  /* 0x000000ff0500728c */ /* 0x000fd2000bf05300 */
[----:B------:R-:W-:Y:S05]  /*01e0*/  BRA.U !UP0, `(.L_x_3) ;  /* 0x0000000108107547 */ /* 0x000fea000b800000 */
[----:B------:R-:W2:Y:S01]  /*01f0*/  LDC.64 R38, c[0x0][0x8a8] ;  /* 0x00022a00ff267b82 */ /* 0x000ea20000000a00 */
[----:B------:R-:W2:Y:S02]  /*0200*/  LDCU.64 UR4, c[0x0][0x358] ;  /* 0x00006b00ff0477ac */ /* 0x000ea40008000a00 */
[----:B--2---:R2:W5:Y:S01]  /*0210*/  LDG.E R38, desc[UR4][R38.64] ;  /* 0x0000000426267981 */ /* 0x004562000c1e1900 */
[----:B------:R-:W-:Y:S05]  /*0220*/  BRA `(.L_x_2) ;  /* 0x0000000000087947 */ /* 0x000fea0003800000 */
.L_x_3:
[----:B------:R-:W2:Y:S02]  /*0230*/  LDCU UR4, c[0x0][0x8a0] ;  /* 0x00011400ff0477ac */ /* 0x000ea40008000800 */
[----:B--2---:R-:W-:Y:S02]  /*0240*/  MOV R38, UR4 ;  /* 0x0000000400267c02 */ /* 0x004fe40008000f00 */
.L_x_2:
[----:B------:R-:W-:Y:S01]  /*0250*/  IMAD.U32 R0, RZ, RZ, UR17 ;  /* 0x00000011ff007e24 */ /* 0x000fe2000f8e00ff */
[----:B------:R-:W-:Y:S04]  /*0260*/  BSSY.RECONVERGENT B0, `(.L_x_4) ;  /* 0x000000c000007945 */ /* 0x000fe80003800200 */
[C---:B------:R-:W-:Y:S02]  /*0270*/  ISETP.NE.OR P1, PT, R0.reuse, 0x1, !P3 ;  /* 0x000000010000780c */ /* 0x040fe40005f25670 */
[----:B------:R-:W-:-:S11]  /*0280*/  ISETP.NE.OR P0, PT, R0, 0x3, !P3 ;  /* 0x000000030000780c */ /* 0x000fd60005f05670 */
[----:B------:R-:W-:Y:S05]  /*0290*/  @P1 BRA `(.L_x_5) ;  /* 0x0000000000201947 */ /* 0x000fea0003800000 */
[----:B------:R-:W3:Y:S02]  /*02a0*/  LDCU.64 UR4, c[0x0][0x348] ;  /* 0x00006900ff0477ac */ /* 0x000ee40008000a00 */
[----:B---3--:R-:W-:Y:S02]  /*02b0*/  UIADD3 UR6, UP1, UPT, UR4, 0x80, URZ ;  /* 0x0000008004067890 */ /* 0x008fe4000ff3e0ff */
[----:B------:R-:W-:Y:S02]  /*02c0*/  UIADD3 UR4, UP0, UPT, UR4, 0x180, URZ ;  /* 0x0000018004047890 */ /* 0x000fe4000ff1e0ff */
[----:B------:R-:W-:Y:S02]  /*02d0*/  UIADD3.X UR7, UPT, UPT, URZ, UR5, URZ, UP1, !UPT ;  /* 0x00000005ff077290 */ /* 0x000fe40008ffe4ff */
[----:B------:R-:W-:-:S07]  /*02e0*/  UIADD3.X UR5, UPT, UPT, URZ, UR5, URZ, UP0, !UPT ;  /* 0x00000005ff057290 */ /* 0x000fce00087fe4ff */
[----:B------:R3:W-:Y:S02]  /*02f0*/  UTMACCTL.PF [UR6] ;  /* 0x00000000060079b9 */ /* 0x0007e40008040000 */
[----:B------:R3:W-:Y:S02]  /*0300*/  UTMACCTL.PF [UR4] ;  /* 0x00000000040079b9 */ /* 0x0007e40008040000 */
[----:B---3--:R-:W-:Y:S01]  /*0310*/  NOP ;  /* 0x0000000000007918 */ /* 0x008fe20000000000 */
.L_x_5:
[----:B------:R-:W-:Y:S05]  /*0320*/  BSYNC.RECONVERGENT B0 ;  /* 0x0000000000007941 */ /* 0x000fea0003800200 */
.L_x_4:
[----:B------:R-:W-:Y:S04]  /*0330*/  BSSY.RECONVERGENT B0, `(.L_x_6) ;  /* 0x000000a000007945 */ /* 0x000fe80003800200 */
        /* <DEDUP_REMOVED lines=9> */
.L_x_7:
[----:B------:R-:W-:Y:S05]  /*03d0*/  BSYNC.RECONVERGENT B0 ;  /* 0x0000000000007941 */ /* 0x000fea0003800200 */
.L_x_6:
[----:B------:R-:W3:Y:S01]  /*03e0*/  LDCU.64 UR4, c[0x0][0x888] ;  /* 0x00011100ff0477ac */ /* 0x000ee20008000a00 */
[----:B------:R-:W-:Y:S02]  /*03f0*/  UISETP.EQ.U32.AND UP1, UPT, UR8, URZ, UPT ;  /* 0x000000ff0800728c */ /* 0x000fe4000bf22070 */
[----:B------:R-:W-:Y:S02]  /*0400*/  UPLOP3.LUT UP3, UPT, UPT, UPT, UPT, 0x80, 0x8 ;  /* 0x000000000008789c */ /* 0x000fe40003f6f070 */
[----:B---3--:R-:W-:-:S04]  /*0410*/  UISETP.NE.U32.AND UP0, UPT, UR4, URZ, UPT ;  /* 0x000000ff0400728c */ /* 0x008fc8000bf05070 */
[----:B------:R-:W-:-:S04]  /*0420*/  UISETP.NE.AND.EX UP0, UPT, UR5, URZ, UPT, UP0 ;  /* 0x000000ff0500728c */ /* 0x000fc8000bf05300 */
[----:B------:R-:W-:-:S04]  /*0430*/  UISETP.EQ.OR.EX UP2, UPT, UR9, URZ, !UP0, UP1 ;  /* 0x000000ff0900728c */ /* 0x000fc8000c742710 */
[----:B------:R-:W-:-:S06]  /*0440*/  UP2UR UR4, UPR, URZ, 0x4 ;  /* 0x00000004ff047883 */ /* 0x000fcc0008000000 */
[----:B------:R-:W-:Y:S01]  /*0450*/  MOV R83, UR4 ;  /* 0x0000000400537c02 */ /* 0x000fe20008000f00 */
[----:B------:R-:W-:Y:S06]  /*0460*/  BRA.U !UP2, `(.L_x_8) ;  /* 0x000000010a207547 */ /* 0x000fec000b800000 */
[----:B------:R-:W-:Y:S01]  /*0470*/  UISETP.NE.U32.AND UP1, UPT, UR8, URZ, UPT ;  /* 0x000000ff0800728c */ /* 0x000fe2000bf25070 */
[----:B-----5:R-:W-:Y:S01]  /*0480*/  FSETP.NEU.AND P0, PT, R41, RZ, PT ;  /* 0x000000ff2900720b */ /* 0x020fe20003f0d000 */
[----:B------:R-:W-:Y:S02]  /*0490*/  USEL UR4, URZ, 0xffffffff, UP0 ;  /* 0xffffffffff047887 */ /* 0x000fe40008000000 */
[----:B------:R-:W-:-:S10]  /*04a0*/  UISETP.NE.AND.EX UP1, UPT, UR9, URZ, UPT, UP1 ;  /* 0x000000ff0900728c */ /* 0x000fd4000bf25310 */
[----:B------:R-:W-:Y:S01]  /*04b0*/  VOTEU.ANY UP0, P0 ;  /* 0x0000000000ff7886 */ /* 0x000fe20000000100 */
[----:B------:R-:W-:-:S04]  /*04c0*/  @!UP1 USEL UR4, URZ, 0xffffffff, UP0 ;  /* 0xffffffffff049887 */ /* 0x000fc80008000000 */
[----:B------:R-:W-:-:S04]  /*04d0*/  ULOP3.LUT UR4, UR4, 0x1, URZ, 0xc0, !UPT ;  /* 0x0000000104047892 */ /* 0x000fc8000f8ec0ff */
[----:B------:R-:W-:-:S11]  /*04e0*/  UISETP.NE.U32.AND UP3, UPT, UR4, 0x1, UPT ;  /* 0x000000010400788c */ /* 0x000fd6000bf65070 */
.L_x_8:
[----:B-1----:R-:W1:Y:S01]  /*04f0*/  SHFL.IDX PT, R2, R81, RZ, 0x1f ;  /* 0x00001fff51027589 */ /* 0x002e6200000e0000 */
[----:B------:R-:W-:-:S04]  /*0500*/  UISETP.NE.AND UP0, UPT, UR17, 0x2, UPT ;  /* 0x000000021100788c */ /* 0x000fc8000bf05270 */
[----:B------:R-:W-:Y:S01]  /*0510*/  USEL UR43, URZ, 0x1, UP0 ;  /* 0x00000001ff2b7887 */ /* 0x000fe20008000000 */
[----:B-1----:R-:W-:-:S13]  /*0520*/  ISETP.NE.AND P0, PT, R2, RZ, PT ;  /* 0x000000ff0200720c */ /* 0x002fda0003f05270 */
[----:B------:R-:W-:Y:S05]  /*0530*/  @P0 BRA `(.L_x_9) ;  /* 0x0000000000500947 */ /* 0x000fea0003800000 */
[----:B------:R-:W1:Y:S01]  /*0540*/  S2UR UR4, SR_CgaCtaId ;  /* 0x00000000000479c3 */ /* 0x000e620000008800 */
[----:B------:R-:W-:Y:S01]  /*0550*/  UMOV UR5, 0x400 ;  /* 0x0000040000057882 */ /* 0x000fe20000000000 */
[----:B------:R-:W-:Y:S01]  /*0560*/  UMOV UR8, 0x1 ;  /* 0x0000000100087882 */ /* 0x000fe20000000000 */
[----:B------:R-:W-:Y:S01]  /*0570*/  UMOV UR6, 0x2 ;  /* 0x0000000200067882 */ /* 0x000fe20000000000 */
[----:B------:R-:W-:-:S04]  /*0580*/  UIADD3 UR8, UPT, UPT, -UR8, 0x100000, URZ ;  /* 0x0010000008087890 */ /* 0x000fc8000fffe1ff */
[----:B------:R-:W-:Y:S02]  /*0590*/  USHF.L.U32 UR9, UR8, 0xb, URZ ;  /* 0x0000000b08097899 */ /* 0x000fe400080006ff */
[----:B------:R-:W-:Y:S02]  /*05a0*/  USHF.L.U32 UR8, UR8, 0x1, URZ ;  /* 0x0000000108087899 */ /* 0x000fe400080006ff */
[----:B------:R-:W-:-:S04]  /*05b0*/  UIADD3 UR6, UPT, UPT, -UR6, 0x100000, URZ ;  /* 0x0010000006067890 */ /* 0x000fc8000fffe1ff */
[----:B------:R-:W-:Y:S02]  /*05c0*/  USHF.L.U32 UR7, UR6, 0xb, URZ ;  /* 0x0000000b06077899 */ /* 0x000fe400080006ff */
[----:B------:R-:W-:Y:S01]  /*05d0*/  USHF.L.U32 UR6, UR6, 0x1, URZ ;  /* 0x0000000106067899 */ /* 0x000fe200080006ff */
[----:B------:R-:W-:Y:S01]  /*05e0*/  ELECT P0, URZ, PT ;  /* 0x0000000000ff782f */ /* 0x000fe20003800000 */
[----:B-1----:R-:W-:Y:S01]  /*05f0*/  ULEA UR4, UR4, UR5, 0x18 ;  /* 0x0000000504047291 */ /* 0x002fe2000f8ec0ff */
[----:B------:R-:W1:Y:S11]  /*0600*/  FENCE.VIEW.ASYNC.S ;  /* 0x00000000000073c6 */ /* 0x000e760000000000 */
[----:B-1----:R1:W3:Y:S01]  /*0610*/  SYNCS.EXCH.64 URZ, [UR4], UR8 ;  /* 0x0000000804ff75b2 */ /* 0x0022e20008000100 */
[----:B------:R1:W4:Y:S01]  /*0620*/  SYNCS.EXCH.64 URZ, [UR4+0x18], UR6 ;  /* 0x0000180604ff75b2 */ /* 0x0003220008000100 */
[----:B------:R1:W1:Y:S01]  /*0630*/  SYNCS.EXCH.64 URZ, [UR4+0x8], UR8 ;  /* 0x0000080804ff75b2 */ /* 0x0002620008000100 */
[----:B------:R1:W1:Y:S01]  /*0640*/  SYNCS.EXCH.64 URZ, [UR4+0x20], UR6 ;  /* 0x0000200604ff75b2 */ /* 0x0002620008000100 */
[----:B------:R1:W1:Y:S01]  /*0650*/  SYNCS.EXCH.64 URZ, [UR4+0x10], UR8 ;  /* 0x0000100804ff75b2 */ /* 0x0002620008000100 */
[----:B------:R1:W1:Y:S01]  /*0660*/  SYNCS.EXCH.64 URZ, [UR4+0x28], UR6 ;  /* 0x0000280604ff75b2 */ /* 0x0002620008000100 */
[----:B------:R-:W-:Y:S01]  /*0670*/  NOP ;  /* 0x0000000000007918 */ /* 0x000fe20000000000 */
.L_x_9:
[----:B------:R-:W2:Y:S01]  /*0680*/  SHFL.IDX PT, R2, R81, RZ, 0x1f ;  /* 0x00001fff51027589 */ /* 0x000ea200000e0000 */
[----:B------:R-:W-:Y:S01]  /*0690*/  NOP ;  /* 0x0000000000007918 */ /* 0x000fe20000000000 */
[----:B--2---:R-:W-:-:S13]  /*06a0*/  ISETP.NE.AND P0, PT, R2, 0x1, PT ;  /* 0x000000010200780c */ /* 0x004fda0003f05270 */
[----:B------:R-:W-:Y:S05]  /*06b0*/  @P0 BRA `(.L_x_10) ;  /* 0x0000000000580947 */ /* 0x000fea0003800000 */
[----:B-1----:R-:W1:Y:S01]  /*06c0*/  S2UR UR4, SR_CgaCtaId ;  /* 0x00000000000479c3 */ /* 0x002e620000008800 */
        /* <DEDUP_REMOVED lines=12> */
[----:B-1----:R2:W1:Y:S01]  /*0790*/  SYNCS.EXCH.64 URZ, [UR4+0x30], UR8 ;  /* 0x0000300804ff75b2 */ /* 0x0024620008000100 */
[----:B------:R2:W1:Y:S01]  /*07a0*/  SYNCS.EXCH.64 URZ, [UR4+0x50], UR6 ;  /* 0x0000500604ff75b2 */ /* 0x0004620008000100 */
[----:B------:R2:W1:Y:S01]  /*07b0*/  SYNCS.EXCH.64 URZ, [UR4+0x38], UR8 ;  /* 0x0000380804ff75b2 */ /* 0x0004620008000100 */
[----:B------:R2:W1:Y:S01]  /*07c0*/  SYNCS.EXCH.64 URZ, [UR4+0x58], UR6 ;  /* 0x0000580604ff75b2 */ /* 0x0004620008000100 */
[----:B------:R2:W1:Y:S01]  /*07d0*/  SYNCS.EXCH.64 URZ, [UR4+0x40], UR8 ;  /* 0x0000400804ff75b2 */ /* 0x0004620008000100 */
[----:B------:R2:W1:Y:S01]  /*07e0*/  SYNCS.EXCH.64 URZ, [UR4+0x60], UR6 ;  /* 0x0000600604ff75b2 */ /* 0x0004620008000100 */
[----:B------:R2:W1:Y:S01]  /*07f0*/  SYNCS.EXCH.64 URZ, [UR4+0x48], UR8 ;  /* 0x0000480804ff75b2 */ /* 0x0004620008000100 */
[----:B------:R2:W1:Y:S02]  /*0800*/  SYNCS.EXCH.64 URZ, [UR4+0x68], UR6 ;  /* 0x0000680604ff75b2 */ /* 0x0004640008000100 */
[----:B--2---:R-:W-:Y:S01]  /*0810*/  NOP ;  /* 0x0000000000007918 */ /* 0x004fe20000000000 */
.L_x_10:
[----:B------:R-:W2:Y:S01]  /*0820*/  SHFL.IDX PT, R2, R81, RZ, 0x1f ;  /* 0x00001fff51027589 */ /* 0x000ea200000e0000 */
[----:B------:R-:W-:Y:S01]  /*0830*/  NOP ;  /* 0x0000000000007918 */ /* 0x000fe20000000000 */
[----:B--2---:R-:W-:-:S13]  /*0840*/  ISETP.NE.AND P0, PT, R2, 0x3, PT ;  /* 0x000000030200780c */ /* 0x004fda0003f05270 */
[----:B------:R-:W-:Y:S05]  /*0850*/  @P0 BRA `(.L_x_11) ;  /* 0x0000000000300947 */ /* 0x000fea0003800000 */
[----:B-1----:R-:W1:Y:S01]  /*0860*/  S2UR UR6, SR_CgaCtaId ;  /* 0x00000000000679c3 */ /* 0x002e620000008800 */
[----:B------:R-:W-:Y:S01]  /*0870*/  UMOV UR4, 0x400 ;  /* 0x0000040000047882 */ /* 0x000fe20000000000 */
[----:B------:R-:W-:Y:S01]  /*0880*/  UMOV UR5, 0x20 ;  /* 0x0000002000057882 */ /* 0x000fe20000000000 */
[----:B------:R-:W-:Y:S01]  /*0890*/  ELECT P0, URZ, PT ;  /* 0x0000000000ff782f */ /* 0x000fe20003800000 */
[----:B-1----:R-:W-:Y:S02]  /*08a0*/  ULEA UR6, UR6, UR4, 0x18 ;  /* 0x0000000406067291 */ /* 0x002fe4000f8ec0ff */
[----:B------:R-:W-:-:S04]  /*08b0*/  UIADD3 UR4, UPT, UPT, -UR5, 0x100000, URZ ;  /* 0x0010000005047890 */ /* 0x000fc8000fffe1ff */
[----:B------:R-:W-:Y:S02]  /*08c0*/  USHF.L.U32 UR5, UR4, 0xb, URZ ;  /* 0x0000000b04057899 */ /* 0x000fe400080006ff */
[----:B------:R-:W-:Y:S01]  /*08d0*/  USHF.L.U32 UR4, UR4, 0x1, URZ ;  /* 0x0000000104047899 */ /* 0x000fe200080006ff */
[----:B------:R-:W1:Y:S11]  /*08e0*/  FENCE.VIEW.ASYNC.S ;  /* 0x00000000000073c6 */ /* 0x000e760000000000 */
[----:B-1----:R2:W1:Y:S01]  /*08f0*/  SYNCS.EXCH.64 URZ, [UR6+0x70], UR4 ;  /* 0x0000700406ff75b2 */ /* 0x0024620008000100 */
[----:B------:R2:W1:Y:S02]  /*0900*/  SYNCS.EXCH.64 URZ, [UR6+0x78], UR4 ;  /* 0x0000780406ff75b2 */ /* 0x0004640008000100 */
[----:B--2---:R-:W-:Y:S01]  /*0910*/  NOP ;  /* 0x0000000000007918 */ /* 0x004fe20000000000 */
.L_x_11:
[----:B------:R-:W2:Y:S01]  /*0920*/  SHFL.IDX PT, R2, R81, RZ, 0x1f ;  /* 0x00001fff51027589 */ /* 0x000ea200000e0000 */
[----:B------:R-:W-:Y:S01]  /*0930*/  NOP ;  /* 0x0000000000007918 */ /* 0x000fe20000000000 */
[----:B--2---:R-:W-:-:S13]  /*0940*/  ISETP.NE.AND P0, PT, R2, 0x4, PT ;  /* 0x000000040200780c */ /* 0x004fda0003f05270 */
[----:B------:R-:W-:Y:S05]  /*0950*/  @P0 BRA `(.L_x_12) ;  /* 0x00000000004c0947 */ /* 0x000fea0003800000 */
[----:B-1----:R-:W1:Y:S01]  /*0960*/  S2UR UR6, SR_CgaCtaId ;  /* 0x00000000000679c3 */ /* 0x002e620000008800 */
[----:B------:R-:W-:Y:S01]  /*0970*/  UMOV UR4, 0x1e0 ;  /* 0x000001e000047882 */ /* 0x000fe20000000000 */
[----:B------:R-:W-:Y:S01]  /*0980*/  UMOV UR5, 0x400 ;  /* 0x0000040000057882 */ /* 0x000fe20000000000 */
[----:B------:R-:W-:Y:S01]  /*0990*/  USEL UR4, UR4, 0x1a0, UP3 ;  /* 0x000001a004047887 */ /* 0x000fe20009800000 */
[----:B------:R-:W-:Y:S01]  /*09a0*/  UMOV UR8, 0x1 ;  /* 0x0000000100087882 */ /* 0x000fe20000000000 */
[----:B------:R-:W-:Y:S01]  /*09b0*/  ELECT P0, URZ, PT ;  /* 0x0000000000ff782f */ /* 0x000fe20003800000 */
[----:B------:R-:W-:-:S04]  /*09c0*/  UIADD3 UR8, UPT, UPT, -UR8, 0x100000, URZ ;  /* 0x0010000008087890 */ /* 0x000fc8000fffe1ff */
[----:B------:R-:W-:Y:S02]  /*09d0*/  USHF.L.U32 UR9, UR8, 0xb, URZ ;  /* 0x0000000b08097899 */ /* 0x000fe400080006ff */
[----:B------:R-:W-:Y:S02]  /*09e0*/  USHF.L.U32 UR8, UR8, 0x1, URZ ;  /* 0x0000000108087899 */ /* 0x000fe400080006ff */
[----:B-1----:R-:W-:Y:S02]  /*09f0*/  ULEA UR6, UR6, UR5, 0x18 ;  /* 0x0000000506067291 */ /* 0x002fe4000f8ec0ff */
[----:B------:R-:W-:-:S04]  /*0a00*/  UIADD3 UR4, UPT, UPT, -UR4, 0x100000, URZ ;  /* 0x0010000004047890 */ /* 0x000fc8000fffe1ff */
[----:B------:R-:W-:Y:S02]  /*0a10*/  USHF.L.U32 UR5, UR4, 0xb, URZ ;  /* 0x0000000b04057899 */ /* 0x000fe400080006ff */
[----:B------:R-:W-:Y:S01]  /*0a20*/  USHF.L.U32 UR4, UR4, 0x1, URZ ;  /* 0x0000000104047899 */ /* 0x000fe200080006ff */
[----:B------:R-:W1:Y:S03]  /*0a30*/  FENCE.VIEW.ASYNC.S ;  /* 0x00000000000073c6 */ /* 0x000e660000000000 */
[----:B-1----:R2:W1:Y:S08]  /*0a40*/  SYNCS.EXCH.64 URZ, [UR6+0x80], UR8 ;  /* 0x0000800806ff75b2 */ /* 0x0024700008000100 */
[----:B------:R2:W1:Y:S01]  /*0a50*/  SYNCS.EXCH.64 URZ, [UR6+0x90], UR4 ;  /* 0x0000900406ff75b2 */ /* 0x0004620008000100 */
[----:B------:R2:W1:Y:S01]  /*0a60*/  SYNCS.EXCH.64 URZ, [UR6+0x88], UR8 ;  /* 0x0000880806ff75b2 */ /* 0x0004620008000100 */
[----:B------:R2:W1:Y:S02]  /*0a70*/  SYNCS.EXCH.64 URZ, [UR6+0x98], UR4 ;  /* 0x0000980406ff75b2 */ /* 0x0004640008000100 */
[----:B--2---:R-:W-:Y:S01]  /*0a80*/  NOP ;  /* 0x0000000000007918 */ /* 0x004fe20000000000 */
.L_x_12:
        /* <DEDUP_REMOVED lines=26> */
.L_x_13:
[----:B------:R-:W2:Y:S01]  /*0c30*/  SHFL.IDX PT, R2, R81, RZ, 0x1f ;  /* 0x00001fff51027589 */ /* 0x000ea200000e0000 */
[----:B------:R-:W1:Y:S01]  /*0c40*/  S2UR UR47, SR_CgaCtaId ;  /* 0x00000000002f79c3 */ /* 0x000e620000008800 */
[----:B------:R-:W-:Y:S01]  /*0c50*/  NOP ;  /* 0x0000000000007918 */ /* 0x000fe20000000000 */
[----:B--2---:R-:W-:-:S13]  /*0c60*/  ISETP.NE.AND P0, PT, R2, 0x3, PT ;  /* 0x000000030200780c */ /* 0x004fda0003f05270 */
[----:B-1----:R-:W-:Y:S05]  /*0c70*/  @P0 BRA `(.L_x_14) ;  /* 0x0000000000340947 */ /* 0x002fea0003800000 */
[----:B------:R-:W-:Y:S01]  /*0c80*/  UMOV UR4, 0x400 ;  /* 0x0000040000047882 */ /* 0x000fe20000000000 */
[----:B------:R-:W-:Y:S01]  /*0c90*/  UMOV UR6, 0x20 ;  /* 0x0000002000067882 */ /* 0x000fe20000000000 */
[----:B------:R-:W-:Y:S02]  /*0ca0*/  ULEA UR4, UR47, UR4, 0x18 ;  /* 0x000000042f047291 */ /* 0x000fe4000f8ec0ff */
[----:B------:R-:W-:-:S04]  /*0cb0*/  UIADD3 UR6, UPT, UPT, -UR6, 0x100000, URZ ;  /* 0x0010000006067890 */ /* 0x000fc8000fffe1ff */
[----:B------:R-:W-:Y:S02]  /*0cc0*/  USHF.L.U32 UR7, UR6, 0xb, URZ ;  /* 0x0000000b06077899 */ /* 0x000fe400080006ff */
[----:B------:R-:W-:Y:S01]  /*0cd0*/  USHF.L.U32 UR6, UR6, 0x1, URZ ;  /* 0x0000000106067899 */ /* 0x000fe200080006ff */
[----:B------:R-:W-:Y:S01]  /*0ce0*/  ELECT P0, URZ, PT ;  /* 0x0000000000ff782f */ /* 0x000fe20003800000 */
[----:B------:R-:W1:Y:S10]  /*0cf0*/  FENCE.VIEW.ASYNC.S ;  /* 0x00000000000073c6 */ /* 0x000e740000000000 */
[----:B-1----:R1:W2:Y:S01]  /*0d00*/  SYNCS.EXCH.64 URZ, [UR4+0xe0], UR6 ;  /* 0x0000e00604ff75b2 */ /* 0x0022a20008000100 */
[----:B------:R1:W1:Y:S01]  /*0d10*/  SYNCS.EXCH.64 URZ, [UR4+0xf0], UR6 ;  /* 0x0000f00604ff75b2 */ /* 0x0002620008000100 */
[----:B------:R1:W1:Y:S01]  /*0d20*/  SYNCS.EXCH.64 URZ, [UR4+0xe8], UR6 ;  /* 0x0000e80604ff75b2 */ /* 0x0002620008000100 */
[----:B------:R1:W1:Y:S01]  /*0d30*/  SYNCS.EXCH.64 URZ, [UR4+0xf8], UR6 ;  /* 0x0000f80604ff75b2 */ /* 0x0002620008000100 */
[----:B------:R-:W-:Y:S01]  /*0d40*/  NOP ;  /* 0x0000000000007918 */ /* 0x000fe20000000000 */
.L_x_14:
[----:B-1----:R-:W1:Y:S01]  /*0d50*/  LDCU UR4, c[0x0][0x36c] ;  /* 0x00006d80ff0477ac */ /* 0x002e620008000800 */
[----:B------:R-:W-:Y:S01]  /*0d60*/  ISETP.NE.OR P3, PT, R0, 0x2, !P3 ;  /* 0x000000020000780c */ /* 0x000fe20005f65670 */
[----:B------:R-:W-:Y:S01]  /*0d70*/  NOP ;  /* 0x0000000000007918 */ /* 0x000fe20000000000 */
[----:B------:R-:W-:Y:S01]  /*0d80*/  LOP3.LUT R0, R94, 0x1f, RZ, 0xc0, !PT ;  /* 0x0000001f5e007812 */ /* 0x000fe200078ec0ff */
[----:B------:R-:W-:Y:S02]  /*0d90*/  UISETP.NE.AND UP4, UPT, UR17, URZ, UPT ;  /* 0x000000ff1100728c */ /* 0x000fe4000bf85270 */
[----:B-1----:R-:W-:-:S09]  /*0da0*/  UISETP.EQ.U32.AND UP5, UPT, UR4, 0x1, UPT ;  /* 0x000000010400788c */ /* 0x002fd2000bfa2070 */
[----:B------:R-:W-:Y:S05]  /*0db0*/  BRA.U !UP5, `(.L_x_15) ;  /* 0x000000010d087547 */ /* 0x000fea000b800000 */
[----:B--234-:R-:W-:Y:S01]  /*0dc0*/  UCGABAR_ARV ;  /* 0x00000000000079c7 */ /* 0x01cfe20008000000 */
[----:B------:R-:W-:Y:S05]  /*0dd0*/  BRA `(.L_x_16) ;  /* 0x0000000000047947 */ /* 0x000fea0003800000 */
.L_x_15:
[----:B--234-:R-:W-:Y:S01]  /*0de0*/  NOP ;  /* 0x0000000000007918 */ /* 0x01cfe20000000000 */
.L_x_16:
[----:B------:R-:W1:Y:S01]  /*0df0*/  S2UR UR7, SR_CTAID.X ;  /* 0x00000000000779c3 */ /* 0x000e620000002500 */
[----:B------:R-:W-:-:S05]  /*0e00*/  CS2R.32 R82, SR_CgaSize ;  /* 0x0000000000527805 */ /* 0x000fca0000008a00 */
[----:B------:R-:W-:-:S05]  /*0e10*/  IMAD R82, R82, -0xa0, RZ ;  /* 0xffffff6052527824 */ /* 0x000fca00078e02ff */
[----:B------:R-:W-:-:S14]  /*0e20*/  R2UR UR5, R82 ;  /* 0x00000000520572ca */ /* 0x000fdc00000e0000 */
[----:B------:R-:W2:Y:S01]  /*0e30*/  LDCU UR5, c[0x0][UR5+0x2b0] ;  /* 0x00005600050577ac */ /* 0x000ea20008000800 */
[----:B------:R-:W-:-:S05]  /*0e40*/  CS2R.32 R82, SR_CgaSize ;  /* 0x0000000000527805 */ /* 0x000fca0000008a00 */
[----:B------:R-:W-:-:S05]  /*0e50*/  IMAD R82, R82, -0xa0, RZ ;  /* 0xffffff6052527824 */ /* 0x000fca00078e02ff */
[----:B------:R-:W-:-:S14]  /*0e60*/  R2UR UR4, R82 ;  /* 0x00000000520472ca */ /* 0x000fdc00000e0000 */
[----:B------:R-:W3:Y:S01]  /*0e70*/  LDCU UR4, c[0x0][UR4+0x2b4] ;  /* 0x00005680040477ac */ /* 0x000ee20008000800 */
[----:B------:R-:W4:Y:S01]  /*0e80*/  S2UR UR8, SR_CTAID.Y ;  /* 0x00000000000879c3 */ /* 0x000f220000002600 */
[----:B------:R-:W-:-:S05]  /*0e90*/  CS2R.32 R82, SR_CgaSize ;  /* 0x0000000000527805 */ /* 0x000fca0000008a00 */
[----:B------:R-:W-:-:S05]  /*0ea0*/  IMAD R82, R82, -0xa0, RZ ;  /* 0xffffff6052527824 */ /* 0x000fca00078e02ff */
[----:B------:R-:W-:-:S14]  /*0eb0*/  R2UR UR9, R82 ;  /* 0x00000000520972ca */ /* 0x000fdc00000e0000 */
[----:B------:R-:W3:Y:S01]  /*0ec0*/  LDCU UR9, c[0x0][UR9+0x2a0] ;  /* 0x00005400090977ac */ /* 0x000ee20008000800 */
[----:B------:R-:W3:Y:S01]  /*0ed0*/  LDCU UR21, c[0x0][0xb24] ;  /* 0x00016480ff1577ac */ /* 0x000ee20008000800 */
[----:B------:R-:W1:Y:S01]  /*0ee0*/  S2UR UR36, SR_CTAID.Z ;  /* 0x00000000002479c3 */ /* 0x000e620000002700 */
[----:B------:R-:W-:-:S05]  /*0ef0*/  CS2R.32 R82, SR_CgaSize ;  /* 0x0000000000527805 */ /* 0x000fca0000008a00 */
[----:B------:R-:W-:-:S05]  /*0f00*/  IMAD R82, R82, -0xa0, RZ ;  /* 0xffffff6052527824 */ /* 0x000fca00078e02ff */
[----:B------:R-:W-:-:S14]  /*0f10*/  R2UR UR63, R82 ;  /* 0x00000000523f72ca */ /* 0x000fdc00000e0000 */
[----:B------:R-:W3:Y:S01]  /*0f20*/  LDCU UR63, c[0x0][UR63+0x2a4] ;  /* 0x000054803f3f77ac */ /* 0x000ee20008000800 */
[----:B------:R-:W3:Y:S01]  /*0f30*/  LDCU UR42, c[0x0][0xb24] ;  /* 0x00016480ff2a77ac */ /* 0x000ee20008000800 */
[----:B-1----:R-:W-:Y:S01]  /*0f40*/  I2FP.F32.U32 R3, UR7 ;  /* 0x0000000700037c45 */ /* 0x002fe20008201000 */
[----:B------:R-:W1:Y:S04]  /*0f50*/  LDCU UR28, c[0x0][0xb30] ;  /* 0x00016600ff1c77ac */ /* 0x000e680008000800 */
[----:B--2---:R-:W-:Y:S01]  /*0f60*/  FMUL R3, R3, UR5 ;  /* 0x0000000503037c20 */ /* 0x004fe20008400000 */
[----:B------:R-:W-:Y:S01]  /*0f70*/  USHF.L.U32 UR26, UR47, 0xc, URZ ;  /* 0x0000000c2f1a7899 */ /* 0x000fe200080006ff */
[----:B----4-:R-:W-:Y:S01]  /*0f80*/  I2FP.F32.U32 R2, UR8 ;  /* 0x0000000800027c45 */ /* 0x010fe20008201000 */
[----:B---3--:R-:W-:-:S03]  /*0f90*/  UISETP.GE.AND UP2, UPT, UR21, 0x1, UPT ;  /* 0x000000011500788c */ /* 0x008fc6000bf46270 */
[----:B------:R-:W2:Y:S01]  /*0fa0*/  F2I.U32.TRUNC.NTZ R3, R3 ;  /* 0x0000000300037305 */ /* 0x000ea2000020f000 */
[----:B------:R-:W-:Y:S01]  /*0fb0*/  UMOV UR16, UR7 ;  /* 0x0000000700107c82 */ /* 0x000fe20008000000 */
[----:B------:R-:W-:Y:S01]  /*0fc0*/  FMUL R2, R2, UR4 ;  /* 0x0000000402027c20 */ /* 0x000fe20008400000 */
[----:B------:R-:W-:-:S05]  /*0fd0*/  UMOV UR20, UR8 ;  /* 0x0000000800147c82 */ /* 0x000fca0008000000 */
[----:B------:R-:W3:Y:S01]  /*0fe0*/  F2I.U32.TRUNC.NTZ R2, R2 ;  /* 0x0000000200027305 */ /* 0x000ee2000020f000 */
[----:B--2---:R-:W-:Y:S02]  /*0ff0*/  R2UR UR4, R3 ;  /* 0x00000000030472ca */ /* 0x004fe400000e0000 */
[----:B---3--:R-:W-:Y:S02]  /*1000*/  R2UR UR6, R2 ;  /* 0x00000000020672ca */ /* 0x008fe400000e0000 */
[----:B------:R-:W-:-:S09]  /*1010*/  PRMT R2, RZ, 0x7610, R2 ;  /* 0x00007610ff027816 */ /* 0x000fd20000000002 */
[----:B------:R-:W-:-:S04]  /*1020*/  UIADD3 UR5, UPT, UPT, -UR4, URZ, URZ ;  /* 0x000000ff04057290 */ /* 0x000fc8000fffe1ff */
[----:B------:R-:W-:Y:S02]  /*1030*/  UIMAD UR5, UR9, UR5, UR7 ;  /* 0x00000005090572a4 */ /* 0x000fe4000f8e0207 */
[----:B------:R-:W-:-:S04]  /*1040*/  UIADD3 UR4, UPT, UPT, -UR6, URZ, URZ ;  /* 0x000000ff06047290 */ /* 0x000fc8000fffe1ff */
[----:B------:R-:W-:Y:S01]  /*1050*/  IMAD.U32 R82, RZ, RZ, UR5 ;  /* 0x00000005ff527e24 */ /* 0x000fe2000f8e00ff */
[----:B------:R-:W-:Y:S01]  /*1060*/  UIMAD UR63, UR63, UR4, UR8 ;  /* 0x000000043f3f72a4 */ /* 0x000fe2000f8e0208 */
[----:B-1----:R-:W-:Y:S11]  /*1070*/  BRA.U UP4, `(.L_x_17) ;  /* 0x0000000104287547 */ /* 0x002ff6000b800000 */
[----:B------:R-:W-:Y:S01]  /*1080*/  R2UR UR4, R82 ;  /* 0x00000000520472ca */ /* 0x000fe200000e0000 */
[----:B------:R-:W-:Y:S02]  /*1090*/  UISETP.NE.AND UP0, UPT, UR63, URZ, UPT ;  /* 0x000000ff3f00728c */ /* 0x000fe4000bf05270 */
[----:B------:R-:W-:-:S10]  /*10a0*/  UISETP.NE.AND UP1, UPT, UR63, 0x1, UPT ;  /* 0x000000013f00788c */ /* 0x000fd4000bf25270 */
[----:B------:R-:W-:-:S04]  /*10b0*/  UISETP.EQ.OR UP0, UPT, UR4, URZ, !UP0 ;  /* 0x000000ff0400728c */ /* 0x000fc8000c702670 */
[----:B------:R-:W-:Y:S02]  /*10c0*/  USEL UR5, URZ, 0x1, !UP0 ;  /* 0x00000001ff057887 */ /* 0x000fe4000c000000 */
[----:B------:R-:W-:Y:S02]  /*10d0*/  UISETP.NE.AND UP0, UPT, UR4, URZ, UPT ;  /* 0x000000ff0400728c */ /* 0x000fe4000bf05270 */
[----:B------:R-:W-:-:S04]  /*10e0*/  USEL UR4, URZ, 0x2, UP1 ;  /* 0x00000002ff047887 */ /* 0x000fc80008800000 */
[----:B------:R-:W-:-:S04]  /*10f0*/  USEL UR4, UR4, 0x2, UP0 ;  /* 0x0000000204047887 */ /* 0x000fc80008000000 */
[----:B------:R-:W-:-:S06]  /*1100*/  UIADD3 UR4, UPT, UPT, UR5, UR4, URZ ;  /* 0x0000000405047290 */ /* 0x000fcc000fffe0ff */
[----:B------:R-:W-:Y:S02]  /*1110*/  MOV R2, UR4 ;  /* 0x0000000400027c02 */ /* 0x000fe40008000f00 */
.L_x_17:
[----:B------:R-:W-:Y:S05]  /*1120*/  BRA.U !UP2, `(.L_x_18) ;  /* 0x000000010ad47547 */ /* 0x000fea000b800000 */
[----:B------:R-:W1:Y:S01]  /*1130*/  LDCU.128 UR12, c[0x0][0xb10] ;  /* 0x00016200ff0c77ac */ /* 0x000e620008000c00 */
[----:B------:R-:W2:Y:S01]  /*1140*/  LDCU UR6, c[0x0][0x370] ;  /* 0x00006e00ff0677ac */ /* 0x000ea20008000800 */
[----:B------:R-:W3:Y:S01]  /*1150*/  LDCU UR5, c[0x0][0x374] ;  /* 0x00006e80ff0577ac */ /* 0x000ee20008000800 */
[----:B------:R-:W4:Y:S01]  /*1160*/  LDCU UR27, c[0x0][0xb0c] ;  /* 0x00016180ff1b77ac */ /* 0x000f220008000800 */
[----:B------:R-:W4:Y:S01]  /*1170*/  LDCU UR4, c[0x0][0xb20] ;  /* 0x00016400ff0477ac */ /* 0x000f220008000800 */
[----:B------:R-:W4:Y:S01]  /*1180*/  LDCU.64 UR8, c[0x0][0xb28] ;  /* 0x00016500ff0877ac */ /* 0x000f220008000a00 */
[----:B-1----:R-:W-:Y:S02]  /*1190*/  UISETP.NE.AND UP0, UPT, UR14, 0x1, UPT ;  /* 0x000000010e00788c */ /* 0x002fe4000bf05270 */
[----:B---3--:R-:W-:Y:S02]  /*11a0*/  UIMAD.WIDE.U32 UR10, UR5, UR15, URZ ;  /* 0x0000000f050a72a5 */ /* 0x008fe4000f8e00ff */
[----:B--2---:R-:W-:-:S02]  /*11b0*/  UIMAD.WIDE.U32 UR22, UR6, UR12, URZ ;  /* 0x0000000c061672a5 */ /* 0x004fc4000f8e00ff */
[----:B----4-:R-:W-:Y:S02]  /*11c0*/  UISETP.NE.AND UP1, UPT, UR27, 0x1, UPT ;  /* 0x000000011b00788c */ /* 0x010fe4000bf25270 */
[----:B------:R-:W-:Y:S01]  /*11d0*/  UISETP.NE.AND UP2, UPT, UR21, 0x1, UPT ;  /* 0x000000011500788c */ /* 0x000fe2000bf45270 */
[----:B------:R-:W-:Y:S02]  /*11e0*/  UMOV UR10, UR11 ;  /* 0x0000000b000a7c82 */ /* 0x000fe40008000000 */
[----:B------:R-:W-:Y:S01]  /*11f0*/  UMOV UR22, UR23 ;  /* 0x0000001700167c82 */ /* 0x000fe20008000000 */
[----:B------:R-:W-:Y:S02]  /*1200*/  @UP0 USHF.R.U32.HI UR5, URZ, UR4, UR10 ;  /* 0x00000004ff050299 */ /* 0x000fe4000801160a */
[----:B------:R-:W-:Y:S02]  /*1210*/  UIMAD.WIDE.U32 UR24, UR20, UR15, URZ ;  /* 0x0000000f141872a5 */ /* 0x000fe4000f8e00ff */
[----:B------:R-:W-:-:S02]  /*1220*/  UIMAD.WIDE.U32 UR10, UR5, UR8, URZ ;  /* 0x00000008050a72a5 */ /* 0x000fc4000f8e00ff */
[----:B------:R-:W-:Y:S02]  /*1230*/  @UP1 USHF.R.U32.HI UR6, URZ, UR13, UR22 ;  /* 0x0000000dff061299 */ /* 0x000fe40008011616 */
[----:B------:R-:W-:Y:S02]  /*1240*/  UIMAD.WIDE.U32 UR18, UR16, UR12, URZ ;  /* 0x0000000c101272a5 */ /* 0x000fe4000f8e00ff */
[----:B------:R-:W-:Y:S01]  /*1250*/  UIMAD.WIDE.U32 UR22, UR6, UR8, URZ ;  /* 0x00000008061672a5 */ /* 0x000fe2000f8e00ff */
[----:B------:R-:W-:Y:S01]  /*1260*/  UMOV UR24, UR25 ;  /* 0x0000001900187c82 */ /* 0x000fe20008000000 */
[----:B------:R-:W-:Y:S01]  /*1270*/  UMOV UR10, UR11 ;  /* 0x0000000b000a7c82 */ /* 0x000fe20008000000 */
[----:B------:R-:W-:Y:S02]  /*1280*/  USHF.R.U32.HI UR24, URZ, UR4, UR24 ;  /* 0x00000004ff187299 */ /* 0x000fe40008011618 */
[----:B------:R-:W-:Y:S02]  /*1290*/  @UP2 USHF.R.U32.HI UR5, URZ, UR9, UR10 ;  /* 0x00000009ff052299 */ /* 0x000fe4000801160a */
[----:B------:R-:W-:Y:S01]  /*12a0*/  UMOV UR7, UR23 ;  /* 0x0000001700077c82 */ /* 0x000fe20008000000 */
[----:B------:R-:W-:Y:S01]  /*12b0*/  UMOV UR18, UR19 ;  /* 0x0000001300127c82 */ /* 0x000fe20008000000 */
[----:B------:R-:W-:-:S02]  /*12c0*/  @UP2 USHF.R.U32.HI UR6, URZ, UR9, UR7 ;  /* 0x00000009ff062299 */ /* 0x000fc40008011607 */
[----:B------:R-:W-:Y:S02]  /*12d0*/  USHF.R.U32.HI UR13, URZ, UR13, UR18 ;  /* 0x0000000dff0d7299 */ /* 0x000fe40008011612 */
[----:B------:R-:W-:Y:S02]  /*12e0*/  USEL UR4, UR20, UR24, !UP0 ;  /* 0x0000001814047287 */ /* 0x000fe4000c000000 */
[----:B------:R-:W-:Y:S02]  /*12f0*/  UIMAD UR7, UR5, UR21, URZ ;  /* 0x00000015050772a4 */ /* 0x000fe4000f8e02ff */
[----:B------:R-:W-:Y:S02]  /*1300*/  USEL UR5, UR16, UR13, !UP1 ;  /* 0x0000000d10057287 */ /* 0x000fe4000c800000 */
[----:B------:R-:W-:Y:S02]  /*1310*/  UIMAD UR12, UR6, UR21, URZ ;  /* 0x00000015060c72a4 */ /* 0x000fe4000f8e02ff */
[----:B------:R-:W-:-:S02]  /*1320*/  UISETP.GE.AND UP0, UPT, UR4, UR7, UPT ;  /* 0x000000070400728c */ /* 0x000fc4000bf06270 */
[----:B------:R-:W-:Y:S02]  /*1330*/  UIMAD.WIDE.U32 UR10, UR4, UR8, URZ ;  /* 0x00000008040a72a5 */ /* 0x000fe4000f8e00ff */
[----:B------:R-:W-:Y:S02]  /*1340*/  UISETP.GE.OR UP0, UPT, UR5, UR12, UP0 ;  /* 0x0000000c0500728c */ /* 0x000fe40008706670 */
[----:B------:R-:W-:Y:S02]  /*1350*/  UIMAD.WIDE.U32 UR12, UR5, UR8, URZ ;  /* 0x00000008050c72a5 */ /* 0x000fe4000f8e00ff */
[----:B------:R-:W-:Y:S01]  /*1360*/  UIADD3 UR10, UPT, UPT, -UR4, URZ, URZ ;  /* 0x000000ff040a7290 */ /* 0x000fe2000fffe1ff */
[----:B------:R-:W-:Y:S01]  /*1370*/  UMOV UR8, UR11 ;  /* 0x0000000b00087c82 */ /* 0x000fe20008000000 */
[----:B------:R-:W-:Y:S02]  /*1380*/  UIADD3 UR11, UPT, UPT, -UR5, URZ, URZ ;  /* 0x000000ff050b7290 */ /* 0x000fe4000fffe1ff */
[----:B------:R-:W-:-:S03]  /*1390*/  USHF.R.U32.HI UR8, URZ, UR9, UR8 ;  /* 0x00000009ff087299 */ /* 0x000fc60008011608 */
[----:B------:R-:W-:Y:S01]  /*13a0*/  @!UP0 UMOV UR7, UR13 ;  /* 0x0000000d00078c82 */ /* 0x000fe20008000000 */
[----:B------:R-:W-:Y:S02]  /*13b0*/  UIMAD UR20, UR14, UR10, UR20 ;  /* 0x0000000a0e1472a4 */ /* 0x000fe4000f8e0214 */
[----:B------:R-:W-:Y:S02]  /*13c0*/  USEL UR8, UR4, UR8, !UP2 ;  /* 0x0000000804087287 */ /* 0x000fe4000d000000 */
[----:B------:R-:W-:Y:S02]  /*13d0*/  @!UP0 USHF.R.U32.HI UR7, URZ, UR9, UR7 ;  /* 0x00000009ff078299 */ /* 0x000fe40008011607 */
[----:B------:R-:W-:Y:S02]  /*13e0*/  UIADD3 UR9, UPT, UPT, -UR8, URZ, URZ ;  /* 0x000000ff08097290 */ /* 0x000fe4000fffe1ff */
[----:B------:R-:W-:Y:S02]  /*13f0*/  @!UP0 USEL UR7, UR5, UR7, !UP2 ;  /* 0x0000000705078287 */ /* 0x000fe4000d000000 */
[----:B------:R-:W-:-:S02]  /*1400*/  UIMAD UR9, UR21, UR9, UR4 ;  /* 0x00000009150972a4 */ /* 0x000fc4000f8e0204 */
[----:B------:R-:W-:Y:S02]  /*1410*/  @!UP0 UIADD3 UR8, UPT, UPT, UR8, -UR7, URZ ;  /* 0x8000000708088290 */ /* 0x000fe4000fffe0ff */
[----:B------:R-:W-:Y:S02]  /*1420*/  @!UP0 UIMAD UR6, UR9, UR6, UR7 ;  /* 0x00000006090682a4 */ /* 0x000fe4000f8e0207 */
[----:B------:R-:W-:Y:S02]  /*1430*/  @!UP0 UIMAD UR4, UR8, UR21, UR5 ;  /* 0x00000015080482a4 */ /* 0x000fe4000f8e0205 */
[----:B------:R-:W-:Y:S02]  /*1440*/  UIMAD UR16, UR27, UR11, UR16 ;  /* 0x0000000b1b1072a4 */ /* 0x000fe4000f8e0210 */
[----:B------:R-:W-:Y:S01]  /*1450*/  UIMAD UR20, UR4, UR14, UR20 ;  /* 0x0000000e041472a4 */ /* 0x000fe2000f8e0214 */
[----:B------:R-:W-:Y:S02]  /*1460*/  @!UP0 UMOV UR5, UR6 ;  /* 0x0000000600058c82 */ /* 0x000fe40008000000 */
[----:B------:R-:W-:-:S12]  /*1470*/  UIMAD UR16, UR5, UR27, UR16 ;  /* 0x0000001b051072a4 */ /* 0x000fd8000f8e0210 */
.L_x_18:
[----:B------:R-:W-:Y:S02]  /*1480*/  UISETP.NE.AND UP1, UPT, UR28, 0x1, UPT ;  /* 0x000000011c00788c */ /* 0x000fe4000bf25270 */
[----:B------:R-:W-:Y:S02]  /*1490*/  UISETP.NE.AND UP0, UPT, UR17, 0x2, UPT ;  /* 0x000000021100788c */ /* 0x000fe4000bf05270 */
[----:B------:R-:W-:-:S05]  /*14a0*/  ULOP3.LUT UR21, UR26, 0x1000, URZ, 0xc0, !UPT ;  /* 0x000010001a157892 */ /* 0x000fca000f8ec0ff */
[----:B------:R-:W-:Y:S07]  /*14b0*/  BRA.U UP1, `(.L_x_19) ;  /* 0x0000000101447547 */ /* 0x000fee000b800000 */
[----:B------:R-:W1:Y:S01]  /*14c0*/  LDCU.128 UR8, c[0x0][0xb10] ;  /* 0x00016200ff0877ac */ /* 0x000e620008000c00 */
[----:B------:R-:W2:Y:S01]  /*14d0*/  LDCU UR12, c[0x0][0xb0c] ;  /* 0x00016180ff0c77ac */ /* 0x000ea20008000800 */
[----:B------:R-:W3:Y:S01]  /*14e0*/  LDCU UR13, c[0x0][0xb20] ;  /* 0x00016400ff0d77ac */ /* 0x000ee20008000800 */
[----:B-1----:R-:W-:Y:S02]  /*14f0*/  UIMAD.WIDE.U32 UR6, UR16, UR8, URZ ;  /* 0x00000008100672a5 */ /* 0x002fe4000f8e00ff */
[----:B------:R-:W-:Y:S02]  /*1500*/  UIMAD.WIDE.U32 UR4, UR20, UR11, URZ ;  /* 0x0000000b140472a5 */ /* 0x000fe4000f8e00ff */
[----:B--2---:R-:W-:Y:S02]  /*1510*/  UISETP.NE.AND UP2, UPT, UR12, 0x1, UPT ;  /* 0x000000010c00788c */ /* 0x004fe4000bf45270 */
[----:B------:R-:W-:Y:S01]  /*1520*/  UISETP.NE.AND UP1, UPT, UR10, 0x1, UPT ;  /* 0x000000010a00788c */ /* 0x000fe2000bf25270 */
[----:B------:R-:W-:-:S02]  /*1530*/  UMOV UR6, UR7 ;  /* 0x0000000700067c82 */ /* 0x000fc40008000000 */
[----:B------:R-:W-:Y:S01]  /*1540*/  UMOV UR4, UR5 ;  /* 0x0000000500047c82 */ /* 0x000fe20008000000 */
[----:B------:R-:W-:Y:S02]  /*1550*/  USHF.R.U32.HI UR6, URZ, UR9, UR6 ;  /* 0x00000009ff067299 */ /* 0x000fe40008011606 */
[----:B---3--:R-:W-:Y:S02]  /*1560*/  USHF.R.U32.HI UR4, URZ, UR13, UR4 ;  /* 0x0000000dff047299 */ /* 0x008fe40008011604 */
[----:B------:R-:W-:Y:S02]  /*1570*/  USEL UR5, UR16, UR6, !UP2 ;  /* 0x0000000610057287 */ /* 0x000fe4000d000000 */
[----:B------:R-:W-:-:S04]  /*1580*/  USEL UR4, UR20, UR4, !UP1 ;  /* 0x0000000414047287 */ /* 0x000fc8000c800000 */
[----:B------:R-:W-:Y:S02]  /*1590*/  UIADD3 UR6, UPT, UPT, UR5, -UR4, URZ ;  /* 0x8000000405067290 */ /* 0x000fe4000fffe0ff */
[----:B------:R-:W-:Y:S02]  /*15a0*/  UIADD3 UR4, UPT, UPT, -UR5, UR4, URZ ;  /* 0x0000000405047290 */ /* 0x000fe4000fffe1ff */
[----:B------:R-:W-:Y:S02]  /*15b0*/  UIMAD UR20, UR6, UR10, UR20 ;  /* 0x0000000a061472a4 */ /* 0x000fe4000f8e0214 */
[----:B------:R-:W-:-:S12]  /*15c0*/  UIMAD UR16, UR4, UR12, UR16 ;  /* 0x0000000c041072a4 */ /* 0x000fd8000f8e0210 */
.L_x_19:
[----:B------:R-:W-:Y:S05]  /*15d0*/  BRA.U !UP5, `(.L_x_20) ;  /* 0x000000010d0c7547 */ /* 0x000fea000b800000 */
[----:B------:R-:W-:Y:S01]  /*15e0*/  UCGABAR_WAIT ;  /* 0x0000000000007dc7 */ /* 0x000fe20008000000 */
[----:B------:R-:W-:Y:S01]  /*15f0*/  CCTL.IVALL ;  /* 0x00000000ff00798f */ /* 0x000fe20002000000 */
[----:B------:R-:W-:Y:S05]  /*1600*/  BRA `(.L_x_21) ;  /* 0x0000000000047947 */ /* 0x000fea0003800000 */
.L_x_20:
[----:B------:R-:W-:Y:S06]  /*1610*/  BAR.SYNC.DEFER_BLOCKING 0x0 ;  /* 0x0000000000007b1d */ /* 0x000fec0000010000 */
.L_x_21:
[----:B------:R-:W-:Y:S05]  /*1620*/  BRA.U UP0, `(.L_x_22) ;  /* 0x00000011009c7547 */ /* 0x000fea000b800000 */
[----:B------:R-:W1:Y:S01]  /*1630*/  LDCU UR6, c[0x0][0x38c] ;  /* 0x00007180ff0677ac */ /* 0x000e620008000800 */
[----:B------:R-:W-:Y:S01]  /*1640*/  PLOP3.LUT P1, PT, PT, PT, UP3, 0x80, 0x8 ;  /* 0x000000000008781c */ /* 0x000fe20003f2f038 */
[----:B------:R-:W-:Y:S01]  /*1650*/  IMAD.MOV.U32 R12, RZ, RZ, 0x1 ;  /* 0x00000001ff0c7424 */ /* 0x000fe200078e00ff */
[----:B------:R-:W-:Y:S01]  /*1660*/  ISETP.EQ.OR P2, PT, R0, RZ, P3 ;  /* 0x000000ff0000720c */ /* 0x000fe20001f42670 */
[----:B------:R-:W-:Y:S01]  /*1670*/  UISETP.NE.AND UP1, UPT, UR17, URZ, UPT ;  /* 0x000000ff1100728c */ /* 0x000fe2000bf25270 */
[----:B------:R-:W-:Y:S02]  /*1680*/  PLOP3.LUT P1, PT, P1, PT, PT, 0x8, 0x80 ;  /* 0x000000000080781c */ /* 0x000fe40000f2e170 */
[----:B------:R-:W-:Y:S01]  /*1690*/  CS2R R10, SRZ ;  /* 0x00000000000a7805 */ /* 0x000fe2000001ff00 */
[----:B------:R-:W-:Y:S01]  /*16a0*/  IMAD.MOV.U32 R9, RZ, RZ, RZ ;  /* 0x000000ffff097224 */ /* 0x000fe200078e00ff */
[----:B------:R-:W2:Y:S01]  /*16b0*/  LDCU UR39, c[0x0][0x370] ;  /* 0x00006e00ff2777ac */ /* 0x000ea20008000800 */
[----:B------:R-:W-:Y:S01]  /*16c0*/  IMAD.MOV.U32 R8, RZ, RZ, 0x1 ;  /* 0x00000001ff087424 */ /* 0x000fe200078e00ff */
[----:B------:R-:W-:Y:S01]  /*16d0*/  USEL UR25, UR43, 0x2, UP1 ;  /* 0x000000022b197887 */ /* 0x000fe20008800000 */
[----:B------:R-:W3:Y:S01]  /*16e0*/  LDCU.64 UR28, c[0x0][0x348] ;  /* 0x00006900ff1c77ac */ /* 0x000ee20008000a00 */
[----:B-1----:R-:W-:-:S02]  /*16f0*/  UIADD3 UR5, UPT, UPT, UR6, 0x3f, URZ ;  /* 0x0000003f06057890 */ /* 0x002fc4000fffe0ff */
[----:B------:R-:W-:Y:S02]  /*1700*/  USHF.R.U32.HI UR44, URZ, 0x6, UR21 ;  /* 0x00000006ff2c7899 */ /* 0x000fe40008011615 */
[----:B------:R-:W-:Y:S02]  /*1710*/  USHF.R.S32.HI UR4, URZ, 0x1f, UR5 ;  /* 0x0000001fff047899 */ /* 0x000fe40008011405 */
[----:B------:R-:W-:Y:S02]  /*1720*/  UIADD3 UR45, UPT, UPT, UR6, 0x7e, URZ ;  /* 0x0000007e062d7890 */ /* 0x000fe4000fffe0ff */
[----:B------:R-:W-:Y:S01]  /*1730*/  ULEA.HI UR4, UR4, UR5, URZ, 0x6 ;  /* 0x0000000504047291 */ /* 0x000fe2000f8f30ff */
[----:B------:R-:W1:Y:S03]  /*1740*/  LDCU UR38, c[0x0][0x374] ;  /* 0x00006e80ff2677ac */ /* 0x000e660008000800 */
[----:B------:R-:W-:-:S02]  /*1750*/  USHF.R.S32.HI UR41, URZ, 0x6, UR4 ;  /* 0x00000006ff297899 */ /* 0x000fc40008011404 */
[----:B------:R-:W-:Y:S02]  /*1760*/  UIADD3 UR4, UPT, UPT, UR6, -0x1, URZ ;  /* 0xffffffff06047890 */ /* 0x000fe4000fffe0ff */
[----:B------:R-:W-:Y:S02]  /*1770*/  UISETP.LT.U32.AND UP0, UPT, UR41, 0x3, UPT ;  /* 0x000000032900788c */ /* 0x000fe4000bf01070 */
[----:B------:R-:W-:Y:S02]  /*1780*/  UISETP.GE.U32.AND UP2, UPT, UR4, -0x7f, UPT ;  /* 0xffffff810400788c */ /* 0x000fe4000bf46070 */
[----:B------:R-:W-:Y:S01]  /*1790*/  USEL UR40, UR41, 0x3, UP0 ;  /* 0x0000000329287887 */ /* 0x000fe20008000000 */
[----:B------:R-:W-:-:S03]  /*17a0*/  UMOV UR5, URZ ;  /* 0x000000ff00057c82 */ /* 0x000fc60008000000 */
[----:B------:R-:W-:Y:S02]  /*17b0*/  UIADD3 UR24, UPT, UPT, UR40, -0x1, URZ ;  /* 0xffffffff28187890 */ /* 0x000fe4000fffe0ff */
[----:B------:R-:W-:-:S03]  /*17c0*/  UIADD3 UR43, UPT, UPT, UR41, -UR40, URZ ;  /* 0x80000028292b7290 */ /* 0x000fc6000fffe0ff */
[----:B------:R-:W-:-:S04]  /*17d0*/  @UP2 UIADD3 UR24, UPT, UPT, UR40, URZ, URZ ;  /* 0x000000ff28182290 */ /* 0x000fc8000fffe0ff */
[----:B-123--:R-:W-:-:S12]  /*17e0*/  UIADD3 UR24, UPT, UPT, UR24, 0x1, URZ ;  /* 0x0000000118187890 */ /* 0x00efd8000fffe0ff */
.L_x_42:
[----:B------:R-:W-:Y:S01]  /*17f0*/  UISETP.NE.AND UP0, UPT, UR47, URZ, UPT ;  /* 0x000000ff2f00728c */ /* 0x000fe2000bf05270 */
[----:B-1----:R-:W1:Y:S08]  /*1800*/  S2UR UR47, SR_CgaCtaId ;  /* 0x00000000002f79c3 */ /* 0x002e700000008800 */
[----:B------:R-:W-:Y:S05]  /*1810*/  BRA.U UP0, `(.L_x_23) ;  /* 0x0000000100347547 */ /* 0x000fea000b800000 */
[----:B------:R-:W2:Y:S01]  /*1820*/  S2R R0, SR_CgaCtaId ;  /* 0x0000000000007919 */ /* 0x000ea20000008800 */
[----:B------:R-:W-:Y:S02]  /*1830*/  MOV R3, 0x400 ;  /* 0x0000040000037802 */ /* 0x000fe40000000f00 */
[----:B------:R-:W-:Y:S02]  /*1840*/  SHF.L.U32 R2, R8, 0x1f, RZ ;  /* 0x0000001f08027819 */ /* 0x000fe400000006ff */
[----:B--2---:R-:W-:-:S05]  /*1850*/  LEA R0, R0, R3, 0x18 ;  /* 0x0000000300007211 */ /* 0x004fca00078ec0ff */
[----:B------:R-:W-:-:S04]  /*1860*/  IMAD R3, R9, 0x8, R0 ;  /* 0x0000000809037824 */ /* 0x000fc800078e0200 */
[----:B------:R-:W2:Y:S02]  /*1870*/  SYNCS.PHASECHK.TRANS64.TRYWAIT P0, [R3+URZ+0xf0], R2 ;  /* 0x0000f002030075a7 */ /* 0x000ea400080011ff */
[----:B--2---:R-:W-:Y:S05]  /*1880*/  @!P0 BRA `(.L_x_24) ;  /* 0x0000007800a88947 */ /* 0x004fea0003800000 */
.L_x_137:
[----:B------:R-:W-:Y:S01]  /*1890*/  VIADD R9, R9, 0x1 ;  /* 0x0000000109097836 */ /* 0x000fe20000000000 */
[----:B------:R2:W-:Y:S04]  /*18a0*/  SYNCS.ARRIVE.TRANS64.A1T0 RZ, [R3+URZ+0xe0], RZ ;  /* 0x0000e0ff03ff79a7 */ /* 0x0005e800081000ff */
[----:B------:R-:W-:-:S04]  /*18b0*/  ISETP.NE.AND P0, PT, R9, 0x2, PT ;  /* 0x000000020900780c */ /* 0x000fc80003f05270 */
[----:B------:R-:W-:Y:S02]  /*18c0*/  SEL R9, R9, RZ, P0 ;  /* 0x000000ff09097207 */ /* 0x000fe40000000000 */
[----:B--2---:R-:W-:-:S04]  /*18d0*/  SEL R3, RZ, 0x1, P0 ;  /* 0x00000001ff037807 */ /* 0x004fc80000000000 */
[----:B------:R-:W-:-:S07]  /*18e0*/  LOP3.LUT R8, R8, R3, RZ, 0x3c, !PT ;  /* 0x0000000308087212 */ /* 0x000fce00078e3cff */
.L_x_23:
[----:B------:R-:W-:Y:S01]  /*18f0*/  UMOV UR6, 0x400 ;  /* 0x0000040000067882 */ /* 0x000fe20000000000 */
[----:B------:R-:W-:Y:S01]  /*1900*/  SHF.L.U32 R0, R12, 0x1f, RZ ;  /* 0x0000001f0c007819 */ /* 0x000fe200000006ff */
[----:B-1----:R-:W-:Y:S02]  /*1910*/  ULEA UR6, UR47, UR6, 0x18 ;  /* 0x000000062f067291 */ /* 0x002fe4000f8ec0ff */
[----:B------:R-:W-:Y:S02]  /*1920*/  UISETP.GE.U32.AND UP0, UPT, UR45, 0x7f, UPT ;  /* 0x0000007f2d00788c */ /* 0x000fe4000bf06070 */
[----:B------:R-:W-:Y:S02]  /*1930*/  ULEA UR4, UR5, UR6, 0x3 ;  /* 0x0000000605047291 */ /* 0x000fe4000f8e18ff */
[----:B------:R-:W-:Y:S02]  /*1940*/  USHF.L.U32 UR11, UR20, 0x7, URZ ;  /* 0x00000007140b7899 */ /* 0x000fe400080006ff */
[----:B------:R-:W-:Y:S01]  /*1950*/  ULEA UR35, UR16, UR44, 0x7 ;  /* 0x0000002c10237291 */ /* 0x000fe2000f8e38ff */
[----:B------:R-:W-:-:S04]  /*1960*/  UMOV UR13, URZ ;  /* 0x000000ff000d7c82 */ /* 0x000fc80008000000 */
[----:B------:R1:W2:Y:S01]  /*1970*/  SYNCS.PHASECHK.TRANS64.TRYWAIT P0, [UR4+0x18], R0 ;  /* 0x00001800ff0075a7 */ /* 0x0002a20008001104 */
[----:B------:R-:W-:Y:S06]  /*1980*/  BRA.U !UP0, `(.L_x_25) ;  /* 0x0000000108bc7547 */ /* 0x000fec000b800000 */
[----:B------:R-:W-:Y:S01]  /*1990*/  UMOV UR7, URZ ;  /* 0x000000ff00077c82 */ /* 0x000fe20008000000 */
[----:B------:R-:W-:-:S05]  /*19a0*/  UMOV UR4, UR5 ;  /* 0x0000000500047c82 */ /* 0x000fca0008000000 */
.L_x_31:
[----:B------:R-:W-:Y:S01]  /*19b0*/  ULEA UR33, UR4, UR6, 0x3 ;  /* 0x0000000604217291 */ /* 0x000fe2000f8e18ff */
[----:B--2---:R-:W-:Y:S01]  /*19c0*/  @!P3 MOV R2, 0x8000 ;  /* 0x000080000002b802 */ /* 0x004fe20000000f00 */
[----:B--2-4-:R-:W-:Y:S10]  /*19d0*/  @P0 BRA `(.L_x_26) ;  /* 0x00000000000c0947 */ /* 0x014ff40003800000 */
[----:B------:R-:W-:-:S04]  /*19e0*/  SHF.L.U32 R3, R12, 0x1f, RZ ;  /* 0x0000001f0c037819 */ /* 0x000fc800000006ff */
[----:B------:R-:W2:Y:S02]  /*19f0*/  SYNCS.PHASECHK.TRANS64.TRYWAIT P0, [UR33+0x18], R3 ;  /* 0x00001803ff0075a7 */ /* 0x000ea40008001121 */
[----:B--2---:R-:W-:Y:S05]  /*1a00*/  @!P0 BRA `(.L_x_27) ;  /* 0x00000078005c8947 */ /* 0x004fea0003800000 */
.L_x_26:
[----:B------:R2:W-:Y:S01]  /*1a10*/  @!P3 SYNCS.ARRIVE.TRANS64 RZ, [UR33], R2 ;  /* 0x00000002ffffb9a7 */ /* 0x0005e20008000021 */
[----:B------:R-:W-:-:S04]  /*1a20*/  ULOP3.LUT UR5, UR25, 0x2, URZ, 0xfc, !UPT ;  /* 0x0000000219057892 */ /* 0x000fc8000f8efcff */
[----:B------:R-:W-:-:S09]  /*1a30*/  UISETP.NE.AND UP0, UPT, UR5, 0x2, UPT ;  /* 0x000000020500788c */ /* 0x000fd2000bf05270 */
[----:B------:R-:W-:Y:S05]  /*1a40*/  BRA.U UP0, `(.L_x_28) ;  /* 0x0000000100047547 */ /* 0x000fea000b800000 */
[----:B------:R-:W-:Y:S05]  /*1a50*/  BPT.TRAP 0x1 ;  /* 0x000000040000795c */ /* 0x000fea0000300000 */
.L_x_28:
[----:B------:R-:W-:Y:S04]  /*1a60*/  BSSY.RECONVERGENT B0, `(.L_x_29) ;  /* 0x0000003000007945 */ /* 0x000fe80003800200 */
[----:B------:R-:W-:Y:S05]  /*1a70*/  @P2 BRA `(.L_x_30) ;  /* 0x0000000000042947 */ /* 0x000fea0003800000 */
[----:B------:R-:W-:Y:S05]  /*1a80*/  BPT.TRAP 0x1 ;  /* 0x000000040000795c */ /* 0x000fea0000300000 */
.L_x_30:
[----:B------:R-:W-:Y:S05]  /*1a90*/  BSYNC.RECONVERGENT B0 ;  /* 0x0000000000007941 */ /* 0x000fea0003800200 */
.L_x_29:
[----:B------:R-:W-:Y:S02]  /*1aa0*/  UIADD3 UR5, UPT, UPT, UR4, 0x1, URZ ;  /* 0x0000000104057890 */ /* 0x000fe4000fffe0ff */
[----:B------:R-:W-:Y:S02]  /*1ab0*/  UIADD3 UR16, UP1, UPT, UR28, 0x80, URZ ;  /* 0x000000801c107890 */ /* 0x000fe4000ff3e0ff */
[----:B------:R-:W-:Y:S02]  /*1ac0*/  UISETP.NE.AND UP0, UPT, UR5, 0x3, UPT ;  /* 0x000000030500788c */ /* 0x000fe4000bf05270 */
[----:B------:R-:W-:Y:S02]  /*1ad0*/  USHF.L.U32 UR34, UR7, 0x6, URZ ;  /* 0x0000000607227899 */ /* 0x000fe400080006ff */
[----:B------:R-:W-:Y:S02]  /*1ae0*/  USEL UR9, URZ, 0x1, UP0 ;  /* 0x00000001ff097887 */ /* 0x000fe40008000000 */
[----:B------:R-:W-:-:S02]  /*1af0*/  USEL UR5, UR5, URZ, UP0 ;  /* 0x000000ff05057287 */ /* 0x000fc40008000000 */
[----:B------:R-:W-:Y:S02]  /*1b00*/  UIADD3 UR14, UP0, UPT, UR28, 0x180, URZ ;  /* 0x000001801c0e7890 */ /* 0x000fe4000ff1e0ff */
[----:B------:R-:W-:Y:S01]  /*1b10*/  ULEA UR8, UR5, UR6, 0x3 ;  /* 0x0000000605087291 */ /* 0x000fe2000f8e18ff */
[----:B------:R-:W-:Y:S01]  /*1b20*/  LOP3.LUT R12, R12, UR9, RZ, 0x3c, !PT ;  /* 0x000000090c0c7c12 */ /* 0x000fe2000f8e3cff */
[----:B------:R-:W-:Y:S02]  /*1b30*/  UIADD3.X UR17, UPT, UPT, URZ, UR29, URZ, UP1, !UPT ;  /* 0x0000001dff117290 */ /* 0x000fe40008ffe4ff */
[----:B------:R-:W-:Y:S01]  /*1b40*/  UIADD3.X UR15, UPT, UPT, URZ, UR29, URZ, UP0, !UPT ;  /* 0x0000001dff0f7290 */ /* 0x000fe200087fe4ff */
[----:B-1----:R-:W-:Y:S01]  /*1b50*/  SHF.L.U32 R0, R12, 0x1f, RZ ;  /* 0x0000001f0c007819 */ /* 0x002fe200000006ff */
[----:B------:R-:W-:Y:S01]  /*1b60*/  UMOV UR18, 0x0 ;  /* 0x0000000000127882 */ /* 0x000fe20000000000 */
[----:B------:R-:W-:Y:S01]  /*1b70*/  UMOV UR19, 0x10000000 ;  /* 0x1000000000137882 */ /* 0x000fe20000000000 */
[----:B------:R-:W-:Y:S01]  /*1b80*/  UMOV UR12, UR36 ;  /* 0x00000024000c7c82 */ /* 0x000fe20008000000 */
[----:B------:R3:W4:Y:S01]  /*1b90*/  SYNCS.PHASECHK.TRANS64.TRYWAIT P0, [UR8+0x18], R0 ;  /* 0x00001800ff0075a7 */ /* 0x0007220008001108 */
[----:B------:R-:W-:Y:S01]  /*1ba0*/  USHF.L.U32 UR8, UR4, 0xe, URZ ;  /* 0x0000000e04087899 */ /* 0x000fe200080006ff */
[----:B------:R-:W-:-:S02]  /*1bb0*/  UMOV UR9, UR33 ;  /* 0x0000002100097c82 */ /* 0x000fc40008000000 */
[----:B------:R-:W-:Y:S01]  /*1bc0*/  UMOV UR4, 0x30000 ;  /* 0x0003000000047882 */ /* 0x000fe20000000000 */
[----:B------:R-:W-:Y:S02]  /*1bd0*/  ULEA UR32, UR21, UR8, 0x1 ;  /* 0x0000000815207291 */ /* 0x000fe4000f8e08ff */
[----:B------:R-:W-:Y:S02]  /*1be0*/  UIADD3 UR8, UPT, UPT, UR6, 0x14400, UR8 ;  /* 0x0001440006087890 */ /* 0x000fe4000fffe008 */
[----:B------:R-:W-:Y:S01]  /*1bf0*/  UIADD3 UR32, UPT, UPT, UR6, 0x8400, UR32 ;  /* 0x0000840006207890 */ /* 0x000fe2000fffe020 */
[----:B------:R-:W-:Y:S01]  /*1c00*/  UMOV UR10, UR34 ;  /* 0x00000022000a7c82 */ /* 0x000fe20008000000 */
[----:B------:R-:W-:Y:S01]  /*1c10*/  UIADD3 UR7, UPT, UPT, UR7, 0x1, URZ ;  /* 0x0000000107077890 */ /* 0x000fe2000fffe0ff */
[----:B------:R-:W-:-:S03]  /*1c20*/  UMOV UR13, UR24 ;  /* 0x00000018000d7c82 */ /* 0x000fc60008000000 */
[----:B------:R-:W-:-:S03]  /*1c30*/  UISETP.NE.AND UP0, UPT, UR7, UR24, UPT ;  /* 0x000000180700728c */ /* 0x000fc6000bf05270 */
[----:B------:R1:W-:Y:S01]  /*1c40*/  UTMALDG.3D.MULTICAST [UR32], [UR16], UR4, desc[UR18] ;  /* 0x00001220100073b4 */ /* 0x0003e20008011804 */
[----:B------:R3:W-:Y:S01]  /*1c50*/  UTMALDG.3D [UR8], [UR14], desc[UR18] ;  /* 0x000012080e0075b4 */ /* 0x0007e20008011000 */
[----:B-1----:R-:W-:-:S04]  /*1c60*/  UMOV UR4, UR5 ;  /* 0x0000000500047c82 */ /* 0x002fc80008000000 */
[----:B---3--:R-:W-:Y:S05]  /*1c70*/  BRA.U UP0, `(.L_x_31) ;  /* 0xfffffffd004c7547 */ /* 0x008fea000b83ffff */
.L_x_25:
[----:B------:R-:W-:Y:S01]  /*1c80*/  ULEA UR4, UR5, UR6, 0x3 ;  /* 0x0000000605047291 */ /* 0x000fe2000f8e18ff */
[----:B-1----:R-:W-:Y:S01]  /*1c90*/  SHF.L.U32 R0, R12, 0x1f, RZ ;  /* 0x0000001f0c007819 */ /* 0x002fe200000006ff */
[----:B------:R-:W-:Y:S01]  /*1ca0*/  @!P1 SYNCS.ARRIVE.TRANS64.A1T0 RZ, [UR6+0x78], RZ ;  /* 0x000078ffffff99a7 */ /* 0x000fe20008100006 */
[----:B------:R-:W-:-:S06]  /*1cb0*/  UISETP.GT.AND UP0, UPT, UR41, UR40, UPT ;  /* 0x000000282900728c */ /* 0x000fcc000bf04270 */
[----:B--2-4-:R1:W2:Y:S03]  /*1cc0*/  SYNCS.PHASECHK.TRANS64.TRYWAIT P0, [UR4+0x18], R0 ;  /* 0x00001800ff0075a7 */ /* 0x0142a60008001104 */
[----:B------:R-:W-:Y:S05]  /*1cd0*/  BRA.U !UP0, `(.L_x_32) ;  /* 0x0000000108c07547 */ /* 0x000fea000b800000 */
[----:B------:R-:W-:Y:S01]  /*1ce0*/  UIADD3 UR26, UPT, UPT, UR43, UR13, URZ ;  /* 0x0000000d2b1a7290 */ /* 0x000fe2000fffe0ff */
[----:B------:R-:W-:-:S11]  /*1cf0*/  UMOV UR4, UR5 ;  /* 0x0000000500047c82 */ /* 0x000fd60008000000 */
.L_x_38:
[----:B------:R-:W-:Y:S01]  /*1d00*/  ULEA UR17, UR4, UR6, 0x3 ;  /* 0x0000000604117291 */ /* 0x000fe2000f8e18ff */
[----:B--2---:R-:W-:Y:S01]  /*1d10*/  @!P3 MOV R2, 0x8000 ;  /* 0x000080000002b802 */ /* 0x004fe20000000f00 */
[----:B--2-4-:R-:W-:Y:S10]  /*1d20*/  @P0 BRA `(.L_x_33) ;  /* 0x00000000000c0947 */ /* 0x014ff40003800000 */
[----:B------:R-:W-:-:S04]  /*1d30*/  SHF.L.U32 R3, R12, 0x1f, RZ ;  /* 0x0000001f0c037819 */ /* 0x000fc800000006ff */
[----:B------:R-:W2:Y:S02]  /*1d40*/  SYNCS.PHASECHK.TRANS64.TRYWAIT P0, [UR17+0x18], R3 ;  /* 0x00001803ff0075a7 */ /* 0x000ea40008001111 */
[----:B--2---:R-:W-:Y:S05]  /*1d50*/  @!P0 BRA `(.L_x_34) ;  /* 0x0000007400a08947 */ /* 0x004fea0003800000 */
.L_x_33:
[----:B------:R2:W-:Y:S01]  /*1d60*/  @!P3 SYNCS.ARRIVE.TRANS64 RZ, [UR17], R2 ;  /* 0x00000002ffffb9a7 */ /* 0x0005e20008000011 */
[----:B------:R-:W-:-:S04]  /*1d70*/  ULOP3.LUT UR5, UR25, 0x2, URZ, 0xfc, !UPT ;  /* 0x0000000219057892 */ /* 0x000fc8000f8efcff */
[----:B------:R-:W-:-:S09]  /*1d80*/  UISETP.NE.AND UP0, UPT, UR5, 0x2, UPT ;  /* 0x000000020500788c */ /* 0x000fd2000bf05270 */
[----:B------:R-:W-:Y:S05]  /*1d90*/  BRA.U UP0, `(.L_x_35) ;  /* 0x0000000100047547 */ /* 0x000fea000b800000 */
[----:B------:R-:W-:Y:S05]  /*1da0*/  BPT.TRAP 0x1 ;  /* 0x000000040000795c */ /* 0x000fea0000300000 */
.L_x_35:
[----:B------:R-:W-:Y:S04]  /*1db0*/  BSSY.RECONVERGENT B0, `(.L_x_36) ;  /* 0x0000003000007945 */ /* 0x000fe80003800200 */
[----:B------:R-:W-:Y:S05]  /*1dc0*/  @P2 BRA `(.L_x_37) ;  /* 0x0000000000042947 */ /* 0x000fea0003800000 */
[----:B------:R-:W-:Y:S05]  /*1dd0*/  BPT.TRAP 0x1 ;  /* 0x000000040000795c */ /* 0x000fea0000300000 */
.L_x_37:
[----:B------:R-:W-:Y:S05]  /*1de0*/  BSYNC.RECONVERGENT B0 ;  /* 0x0000000000007941 */ /* 0x000fea0003800200 */
.L_x_36:
[----:B------:R-:W-:Y:S02]  /*1df0*/  UIADD3 UR5, UPT, UPT, UR4, 0x1, URZ ;  /* 0x0000000104057890 */ /* 0x000fe4000fffe0ff */
[----:B------:R-:W-:Y:S02]  /*1e00*/  UIADD3 UR14, UP1, UPT, UR28, 0x80, URZ ;  /* 0x000000801c0e7890 */ /* 0x000fe4000ff3e0ff */
[----:B------:R-:W-:Y:S02]  /*1e10*/  UISETP.NE.AND UP0, UPT, UR5, 0x3, UPT ;  /* 0x000000030500788c */ /* 0x000fe4000bf05270 */
[----:B------:R-:W-:Y:S02]  /*1e20*/  USHF.L.U32 UR18, UR13, 0x6, URZ ;  /* 0x000000060d127899 */ /* 0x000fe400080006ff */
[----:B------:R-:W-:Y:S02]  /*1e30*/  USEL UR8, URZ, 0x1, UP0 ;  /* 0x00000001ff087887 */ /* 0x000fe40008000000 */
[----:B------:R-:W-:-:S02]  /*1e40*/  USEL UR5, UR5, URZ, UP0 ;  /* 0x000000ff05057287 */ /* 0x000fc40008000000 */
[----:B------:R-:W-:Y:S02]  /*1e50*/  UIADD3 UR22, UP0, UPT, UR28, 0x180, URZ ;  /* 0x000001801c167890 */ /* 0x000fe4000ff1e0ff */
[----:B------:R-:W-:Y:S01]  /*1e60*/  LOP3.LUT R12, R12, UR8, RZ, 0x3c, !PT ;  /* 0x000000080c0c7c12 */ /* 0x000fe2000f8e3cff */
[----:B------:R-:W-:Y:S02]  /*1e70*/  USHF.L.U32 UR8, UR4, 0xe, URZ ;  /* 0x0000000e04087899 */ /* 0x000fe400080006ff */
[----:B------:R-:W-:Y:S01]  /*1e80*/  ULEA UR7, UR5, UR6, 0x3 ;  /* 0x0000000605077291 */ /* 0x000fe2000f8e18ff */
[----:B-1----:R-:W-:Y:S01]  /*1e90*/  SHF.L.U32 R0, R12, 0x1f, RZ ;  /* 0x0000001f0c007819 */ /* 0x002fe200000006ff */
[----:B------:R-:W-:Y:S02]  /*1ea0*/  ULEA UR16, UR21, UR8, 0x1 ;  /* 0x0000000815107291 */ /* 0x000fe4000f8e08ff */
[----:B------:R-:W-:Y:S02]  /*1eb0*/  UIADD3.X UR15, UPT, UPT, URZ, UR29, URZ, UP1, !UPT ;  /* 0x0000001dff0f7290 */ /* 0x000fe40008ffe4ff */
[----:B------:R-:W-:-:S02]  /*1ec0*/  UIADD3 UR16, UPT, UPT, UR6, 0x8400, UR16 ;  /* 0x0000840006107890 */ /* 0x000fc4000fffe010 */
[----:B------:R-:W-:Y:S01]  /*1ed0*/  UIADD3 UR8, UPT, UPT, UR6, 0x14400, UR8 ;  /* 0x0001440006087890 */ /* 0x000fe2000fffe008 */
[----:B------:R3:W4:Y:S01]  /*1ee0*/  SYNCS.PHASECHK.TRANS64.TRYWAIT P0, [UR7+0x18], R0 ;  /* 0x00001800ff0075a7 */ /* 0x0007220008001107 */
[----:B------:R-:W-:Y:S01]  /*1ef0*/  UIADD3.X UR23, UPT, UPT, URZ, UR29, URZ, UP0, !UPT ;  /* 0x0000001dff177290 */ /* 0x000fe200087fe4ff */
[----:B------:R-:W-:Y:S01]  /*1f00*/  UMOV UR4, 0x30000 ;  /* 0x0003000000047882 */ /* 0x000fe20000000000 */
[----:B------:R-:W-:Y:S01]  /*1f10*/  UMOV UR30, 0x0 ;  /* 0x00000000001e7882 */ /* 0x000fe20000000000 */
[----:B------:R-:W-:Y:S01]  /*1f20*/  UMOV UR31, 0x10000000 ;  /* 0x10000000001f7882 */ /* 0x000fe20000000000 */
[----:B------:R-:W-:Y:S01]  /*1f30*/  UMOV UR19, UR35 ;  /* 0x0000002300137c82 */ /* 0x000fe20008000000 */
[----:B------:R-:W-:Y:S01]  /*1f40*/  UMOV UR20, UR36 ;  /* 0x0000002400147c82 */ /* 0x000fe20008000000 */
[----:B------:R-:W-:Y:S01]  /*1f50*/  UMOV UR12, UR36 ;  /* 0x00000024000c7c82 */ /* 0x000fe20008000000 */
[----:B------:R-:W-:Y:S01]  /*1f60*/  UMOV UR9, UR17 ;  /* 0x0000001100097c82 */ /* 0x000fe20008000000 */
[----:B------:R-:W-:Y:S01]  /*1f70*/  UMOV UR10, UR18 ;  /* 0x00000012000a7c82 */ /* 0x000fe20008000000 */
[----:B------:R1:W-:Y:S01]  /*1f80*/  UTMALDG.3D.MULTICAST [UR16], [UR14], UR4, desc[UR30] ;  /* 0x00001e100e0073b4 */ /* 0x0003e20008011804 */
[----:B------:R-:W-:-:S04]  /*1f90*/  UIADD3 UR13, UPT, UPT, UR13, 0x1, URZ ;  /* 0x000000010d0d7890 */ /* 0x000fc8000fffe0ff */
[----:B------:R-:W-:Y:S01]  /*1fa0*/  UISETP.NE.AND UP0, UPT, UR13, UR26, UPT ;  /* 0x0000001a0d00728c */ /* 0x000fe2000bf05270 */
[----:B------:R3:W-:Y:S01]  /*1fb0*/  UTMALDG.3D [UR8], [UR22], desc[UR30] ;  /* 0x00001e08160075b4 */ /* 0x0007e20008011000 */
[----:B-1----:R-:W-:-:S07]  /*1fc0*/  UMOV UR4, UR5 ;  /* 0x0000000500047c82 */ /* 0x002fce0008000000 */
[----:B---3--:R-:W-:Y:S05]  /*1fd0*/  BRA.U UP0, `(.L_x_38) ;  /* 0xfffffffd00487547 */ /* 0x008fea000b83ffff */
.L_x_32:
[C---:B------:R-:W-:Y:S01]  /*1fe0*/  LEA R3, R11.reuse, UR6, 0x3 ;  /* 0x000000060b037c11 */ /* 0x040fe2000f8e18ff */
[----:B------:R-:W-:Y:S01]  /*1ff0*/  NOP ;  /* 0x0000000000007918 */ /* 0x000fe20000000000 */
[----:B-1----:R-:W-:Y:S02]  /*2000*/  SHF.L.U32 R0, R10, 0x1f, RZ ;  /* 0x0000001f0a007819 */ /* 0x002fe400000006ff */
[----:B------:R-:W-:Y:S02]  /*2010*/  LEA R5, R11, UR6, 0x4 ;  /* 0x000000060b057c11 */ /* 0x000fe4000f8e20ff */
[----:B--2-4-:R-:W1:Y:S02]  /*2020*/  SYNCS.PHASECHK.TRANS64.TRYWAIT P0, [R3+URZ+0x80], R0 ;  /* 0x00008000030075a7 */ /* 0x014e6400080011ff */
[----:B-1----:R-:W-:Y:S05]  /*2030*/  @!P0 BRA `(.L_x_39) ;  /* 0x0000007400008947 */ /* 0x002fea0003800000 */
.L_x_140:
[----:B------:R-:W2:Y:S01]  /*2040*/  LDS.128 R4, [R5+0x110] ;  /* 0x0001100005047984 */ /* 0x000ea20000000c00 */
[----:B------:R-:W-:Y:S01]  /*2050*/  UISETP.GE.AND UP0, UPT, UR42, 0x1, UPT ;  /* 0x000000012a00788c */ /* 0x000fe2000bf06270 */
[----:B------:R-:W-:Y:S01]  /*2060*/  @!PT LDS RZ, [RZ] ;  /* 0x00000000fffff984 */ /* 0x000fe20000000800 */
[----:B------:R-:W-:Y:S01]  /*2070*/  @!PT LDS RZ, [RZ] ;  /* 0x00000000fffff984 */ /* 0x000fe20000000800 */
[----:B------:R-:W-:Y:S01]  /*2080*/  @!PT LDS RZ, [RZ] ;  /* 0x00000000fffff984 */ /* 0x000fe20000000800 */
[----:B------:R-:W-:Y:S01]  /*2090*/  @!PT LDS RZ, [RZ] ;  /* 0x00000000fffff984 */ /* 0x000fe20000000800 */
[----:B------:R3:W-:Y:S06]  /*20a0*/  MEMBAR.ALL.CTA ;  /* 0x0000000000007992 */ /* 0x0007ec0000008000 */
[----:B---3--:R-:W3:Y:S01]  /*20b0*/  FENCE.VIEW.ASYNC.S ;  /* 0x00000000000073c6 */ /* 0x008ee20000000000 */
[----:B--2---:R-:W-:-:S13]  /*20c0*/  LOP3.LUT P0, RZ, R6, 0x1, RZ, 0xc0, !PT ;  /* 0x0000000106ff7812 */ /* 0x004fda000780c0ff */
[----:B---3--:R-:W-:Y:S01]  /*20d0*/  VOTEU.ANY UP1, P0 ;  /* 0x0000000000ff7886 */ /* 0x008fe20000020100 */
[----:B------:R-:W-:-:S13]  /*20e0*/  PLOP3.LUT P0, PT, PT, PT, UP1, 0x80, 0x8 ;  /* 0x000000000008781c */ /* 0x000fda0003f0f018 */
[----:B-1----:R-:W-:Y:S02]  /*20f0*/  @P0 LOP3.LUT R0, R5, 0xffff, RZ, 0xc0, !PT ;  /* 0x0000ffff05000812 */ /* 0x002fe400078ec0ff */
[----:B------:R-:W-:Y:S02]  /*2100*/  @P0 MOV R2, R4 ;  /* 0x0000000400020202 */ /* 0x000fe40000000f00 */
[----:B------:R-:W-:Y:S01]  /*2110*/  @P0 R2UR UR7, R0 ;  /* 0x00000000000702ca */ /* 0x000fe200000e0000 */
[----:B------:R-:W-:Y:S01]  /*2120*/  VIADD R0, R3, 0x90 ;  /* 0x0000009003007836 */ /* 0x000fe20000000000 */
[----:B------:R-:W-:Y:S02]  /*2130*/  @P0 SHF.R.U32.HI R4, RZ, 0x10, R5 ;  /* 0x00000010ff040819 */ /* 0x000fe40000011605 */
[----:B------:R-:W-:Y:S02]  /*2140*/  @P0 R2UR UR8, R2 ;  /* 0x00000000020802ca */ /* 0x000fe400000e0000 */
[----:B------:R-:W-:-:S02]  /*2150*/  PRMT R0, RZ, 0x654, R0 ;  /* 0x00000654ff007816 */ /* 0x000fc40000000000 */
[----:B------:R-:W-:Y:S02]  /*2160*/  @P0 R2UR UR4, R4 ;  /* 0x00000000040402ca */ /* 0x000fe400000e0000 */
[----:B------:R1:W-:Y:S03]  /*2170*/  SYNCS.ARRIVE.TRANS64.RED.A1T0 RZ, [R0+URZ], RZ ;  /* 0x000000ff00ff79a7 */ /* 0x0003e600081004ff */
[----:B------:R-:W-:-:S04]  /*2180*/  @UP1 UMOV UR27, UR7 ;  /* 0x00000007001b1c82 */ /* 0x000fc80008000000 */
[----:B------:R-:W-:-:S04]  /*2190*/  @UP1 UMOV UR37, UR8 ;  /* 0x0000000800251c82 */ /* 0x000fc80008000000 */
[----:B------:R-:W-:Y:S01]  /*21a0*/  @UP1 UMOV UR36, UR4 ;  /* 0x0000000400241c82 */ /* 0x000fe20008000000 */
[----:B------:R-:W-:Y:S05]  /*21b0*/  BRA.U !UP0, `(.L_x_40) ;  /* 0x0000000108d47547 */ /* 0x000fea000b800000 */
[----:B------:R-:W2:Y:S01]  /*21c0*/  LDCU.128 UR12, c[0x0][0xb10] ;  /* 0x00016200ff0c77ac */ /* 0x000ea20008000c00 */
[----:B------:R-:W3:Y:S01]  /*21d0*/  LDCU UR26, c[0x0][0xb20] ;  /* 0x00016400ff1a77ac */ /* 0x000ee20008000800 */
[----:B------:R-:W4:Y:S01]  /*21e0*/  LDCU UR20, c[0x0][0xb0c] ;  /* 0x00016180ff1477ac */ /* 0x000f220008000800 */
[----:B------:R-:W1:Y:S01]  /*21f0*/  LDCU.64 UR10, c[0x0][0xb28] ;  /* 0x00016500ff0a77ac */ /* 0x000e620008000a00 */
[----:B------:R-:W-:Y:S02]  /*2200*/  UISETP.NE.AND UP3, UPT, UR42, 0x1, UPT ;  /* 0x000000012a00788c */ /* 0x000fe4000bf65270 */
[----:B--2---:R-:W-:Y:S02]  /*2210*/  UIMAD.WIDE.U32 UR16, UR38, UR15, URZ ;  /* 0x0000000f261072a5 */ /* 0x004fe4000f8e00ff */
[----:B------:R-:W-:Y:S02]  /*2220*/  UIMAD.WIDE.U32 UR8, UR39, UR12, URZ ;  /* 0x0000000c270872a5 */ /* 0x000fe4000f8e00ff */
[----:B------:R-:W-:-:S02]  /*2230*/  UISETP.NE.AND UP0, UPT, UR14, 0x1, UPT ;  /* 0x000000010e00788c */ /* 0x000fc4000bf05270 */
[----:B------:R-:W-:Y:S01]  /*2240*/  UIMAD.WIDE.U32 UR22, UR27, UR15, URZ ;  /* 0x0000000f1b1672a5 */ /* 0x000fe2000f8e00ff */
[----:B------:R-:W-:Y:S02]  /*2250*/  UMOV UR16, UR17 ;  /* 0x0000001100107c82 */ /* 0x000fe40008000000 */
[----:B------:R-:W-:Y:S01]  /*2260*/  UMOV UR8, UR9 ;  /* 0x0000000900087c82 */ /* 0x000fe20008000000 */
[----:B---3--:R-:W-:Y:S02]  /*2270*/  USHF.R.U32.HI UR16, URZ, UR26, UR16 ;  /* 0x0000001aff107299 */ /* 0x008fe40008011610 */
[----:B----4-:R-:W-:Y:S02]  /*2280*/  UISETP.NE.AND UP2, UPT, UR20, 0x1, UPT ;  /* 0x000000011400788c */ /* 0x010fe4000bf45270 */
[----:B------:R-:W-:Y:S02]  /*2290*/  USHF.R.U32.HI UR8, URZ, UR13, UR8 ;  /* 0x0000000dff087299 */ /* 0x000fe40008011608 */
[----:B------:R-:W-:-:S02]  /*22a0*/  USEL UR7, UR38, UR16, !UP0 ;  /* 0x0000001026077287 */ /* 0x000fc4000c000000 */
[----:B------:R-:W-:Y:S02]  /*22b0*/  USEL UR8, UR39, UR8, !UP2 ;  /* 0x0000000827087287 */ /* 0x000fe4000d000000 */
[----:B-1----:R-:W-:Y:S01]  /*22c0*/  UIMAD.WIDE.U32 UR16, UR7, UR10, URZ ;  /* 0x0000000a071072a5 */ /* 0x002fe2000f8e00ff */
[----:B------:R-:W-:Y:S01]  /*22d0*/  UMOV UR4, UR23 ;  /* 0x0000001700047c82 */ /* 0x000fe20008000000 */
[----:B------:R-:W-:Y:S02]  /*22e0*/  UIMAD.WIDE.U32 UR18, UR37, UR12, URZ ;  /* 0x0000000c251272a5 */ /* 0x000fe4000f8e00ff */
[----:B------:R-:W-:-:S03]  /*22f0*/  UIMAD.WIDE.U32 UR22, UR8, UR10, URZ ;  /* 0x0000000a081672a5 */ /* 0x000fc6000f8e00ff */
[----:B------:R-:W-:Y:S01]  /*2300*/  UMOV UR16, UR17 ;  /* 0x0000001100107c82 */ /* 0x000fe20008000000 */
[----:B------:R-:W-:Y:S02]  /*2310*/  USHF.R.U32.HI UR4, URZ, UR26, UR4 ;  /* 0x0000001aff047299 */ /* 0x000fe40008011604 */
[----:B------:R-:W-:Y:S01]  /*2320*/  @UP3 USHF.R.U32.HI UR7, URZ, UR11, UR16 ;  /* 0x0000000bff073299 */ /* 0x000fe20008011610 */
[----:B------:R-:W-:Y:S01]  /*2330*/  UMOV UR18, UR19 ;  /* 0x0000001300127c82 */ /* 0x000fe20008000000 */
[----:B------:R-:W-:Y:S01]  /*2340*/  UMOV UR22, UR23 ;  /* 0x0000001700167c82 */ /* 0x000fe20008000000 */
[----:B------:R-:W-:Y:S02]  /*2350*/  USHF.R.U32.HI UR13, URZ, UR13, UR18 ;  /* 0x0000000dff0d7299 */ /* 0x000fe40008011612 */
[----:B------:R-:W-:Y:S02]  /*2360*/  USEL UR4, UR27, UR4, !UP0 ;  /* 0x000000041b047287 */ /* 0x000fe4000c000000 */
[----:B------:R-:W-:-:S02]  /*2370*/  @UP3 USHF.R.U32.HI UR8, URZ, UR11, UR22 ;  /* 0x0000000bff083299 */ /* 0x000fc40008011616 */
[----:B------:R-:W-:Y:S02]  /*2380*/  UIMAD UR9, UR42, UR7, URZ ;  /* 0x000000072a0972a4 */ /* 0x000fe4000f8e02ff */
[----:B------:R-:W-:Y:S02]  /*2390*/  USEL UR7, UR37, UR13, !UP2 ;  /* 0x0000000d25077287 */ /* 0x000fe4000d000000 */
[----:B------:R-:W-:Y:S02]  /*23a0*/  UIMAD UR12, UR42, UR8, URZ ;  /* 0x000000082a0c72a4 */ /* 0x000fe4000f8e02ff */
[----:B------:R-:W-:Y:S02]  /*23b0*/  UISETP.GE.AND UP0, UPT, UR4, UR9, UPT ;  /* 0x000000090400728c */ /* 0x000fe4000bf06270 */
[----:B------:R-:W-:Y:S02]  /*23c0*/  UIMAD.WIDE.U32 UR16, UR4, UR10, URZ ;  /* 0x0000000a041072a5 */ /* 0x000fe4000f8e00ff */
[----:B------:R-:W-:-:S02]  /*23d0*/  UISETP.GE.OR UP0, UPT, UR7, UR12, UP0 ;  /* 0x0000000c0700728c */ /* 0x000fc40008706670 */
        /* <DEDUP_REMOVED lines=19> */
.L_x_40:
[----:B------:R-:W2:Y:S02]  /*2510*/  LDCU UR4, c[0x0][0xb30] ;  /* 0x00016600ff0477ac */ /* 0x000ea40008000800 */
[----:B--2---:R-:W-:-:S09]  /*2520*/  UISETP.NE.AND UP0, UPT, UR4, 0x1, UPT ;  /* 0x000000010400788c */ /* 0x004fd2000bf05270 */
[----:B------:R-:W-:Y:S05]  /*2530*/  BRA.U UP0, `(.L_x_41) ;  /* 0x0000000100447547 */ /* 0x000fea000b800000 */
[----:B------:R-:W2:Y:S01]  /*2540*/  LDCU.128 UR12, c[0x0][0xb10] ;  /* 0x00016200ff0c77ac */ /* 0x000ea20008000c00 */
[----:B------:R-:W3:Y:S01]  /*2550*/  LDCU UR16, c[0x0][0xb0c] ;  /* 0x00016180ff1077ac */ /* 0x000ee20008000800 */
[----:B------:R-:W4:Y:S01]  /*2560*/  LDCU UR17, c[0x0][0xb20] ;  /* 0x00016400ff1177ac */ /* 0x000f220008000800 */
[----:B--2---:R-:W-:Y:S02]  /*2570*/  UIMAD.WIDE.U32 UR10, UR37, UR12, URZ ;  /* 0x0000000c250a72a5 */ /* 0x004fe4000f8e00ff */
[----:B------:R-:W-:Y:S02]  /*2580*/  UIMAD.WIDE.U32 UR8, UR27, UR15, URZ ;  /* 0x0000000f1b0872a5 */ /* 0x000fe4000f8e00ff */
[----:B---3--:R-:W-:Y:S02]  /*2590*/  UISETP.NE.AND UP2, UPT, UR16, 0x1, UPT ;  /* 0x000000011000788c */ /* 0x008fe4000bf45270 */
[----:B------:R-:W-:Y:S01]  /*25a0*/  UISETP.NE.AND UP0, UPT, UR14, 0x1, UPT ;  /* 0x000000010e00788c */ /* 0x000fe2000bf05270 */
[----:B------:R-:W-:-:S02]  /*25b0*/  UMOV UR7, UR11 ;  /* 0x0000000b00077c82 */ /* 0x000fc40008000000 */
[----:B------:R-:W-:Y:S01]  /*25c0*/  UMOV UR4, UR9 ;  /* 0x0000000900047c82 */ /* 0x000fe20008000000 */
[----:B------:R-:W-:Y:S02]  /*25d0*/  USHF.R.U32.HI UR7, URZ, UR13, UR7 ;  /* 0x0000000dff077299 */ /* 0x000fe40008011607 */
[----:B----4-:R-:W-:Y:S02]  /*25e0*/  USHF.R.U32.HI UR4, URZ, UR17, UR4 ;  /* 0x00000011ff047299 */ /* 0x010fe40008011604 */
[----:B------:R-:W-:Y:S02]  /*25f0*/  USEL UR7, UR37, UR7, !UP2 ;  /* 0x0000000725077287 */ /* 0x000fe4000d000000 */
[----:B------:R-:W-:-:S04]  /*2600*/  USEL UR4, UR27, UR4, !UP0 ;  /* 0x000000041b047287 */ /* 0x000fc8000c000000 */
[----:B------:R-:W-:Y:S02]  /*2610*/  UIADD3 UR8, UPT, UPT, UR7, -UR4, URZ ;  /* 0x8000000407087290 */ /* 0x000fe4000fffe0ff */
[----:B------:R-:W-:Y:S02]  /*2620*/  UIADD3 UR4, UPT, UPT, -UR7, UR4, URZ ;  /* 0x0000000407047290 */ /* 0x000fe4000fffe1ff */
[----:B------:R-:W-:Y:S02]  /*2630*/  UIMAD UR27, UR8, UR14, UR27 ;  /* 0x0000000e081b72a4 */ /* 0x000fe4000f8e021b */
[----:B------:R-:W-:-:S12]  /*2640*/  UIMAD UR37, UR4, UR16, UR37 ;  /* 0x00000010042572a4 */ /* 0x000fd8000f8e0225 */
.L_x_41:
[----:B------:R-:W-:Y:S01]  /*2650*/  VIADD R11, R11, 0x1 ;  /* 0x000000010b0b7836 */ /* 0x000fe20000000000 */
[----:B------:R-:W-:Y:S01]  /*2660*/  R2UR UR4, R82 ;  /* 0x00000000520472ca */ /* 0x000fe200000e0000 */
[----:B------:R-:W-:Y:S01]  /*2670*/  UIADD3 UR20, UPT, UPT, UR27, UR63, URZ ;  /* 0x0000003f1b147290 */ /* 0x000fe2000fffe0ff */
[----:B------:R-:W-:Y:S02]  /*2680*/  PLOP3.LUT P1, PT, PT, PT, PT, 0x80, 0x8 ;  /* 0x000000000008781c */ /* 0x000fe40003f2f070 */
[----:B------:R-:W-:-:S04]  /*2690*/  ISETP.NE.AND P0, PT, R11, 0x2, PT ;  /* 0x000000020b00780c */ /* 0x000fc80003f05270 */
[----:B------:R-:W-:Y:S02]  /*26a0*/  SEL R3, RZ, 0x1, P0 ;  /* 0x00000001ff037807 */ /* 0x000fe40000000000 */
[----:B------:R-:W-:Y:S02]  /*26b0*/  SEL R11, R11, RZ, P0 ;  /* 0x000000ff0b0b7207 */ /* 0x000fe40000000000 */
[----:B------:R-:W-:Y:S01]  /*26c0*/  LOP3.LUT R10, R10, R3, RZ, 0x3c, !PT ;  /* 0x000000030a0a7212 */ /* 0x000fe200078e3cff */
[----:B------:R-:W-:Y:S01]  /*26d0*/  UIADD3 UR16, UPT, UPT, UR37, UR4, URZ ;  /* 0x0000000425107290 */ /* 0x000fe2000fffe0ff */
[----:B------:R-:W-:Y:S11]  /*26e0*/  BRA.U UP1, `(.L_x_42) ;  /* 0xfffffff101407547 */ /* 0x000ff6000b83ffff */
[----:B------:R-:W-:Y:S01]  /*26f0*/  UIADD3 UR6, UPT, UPT, UR6, 0x18, URZ ;  /* 0x0000001806067890 */ /* 0x000fe2000fffe0ff */
[----:B------:R-:W-:-:S03]  /*2700*/  SHF.L.U32 R3, R12, 0x1f, RZ ;  /* 0x0000001f0c037819 */ /* 0x000fc600000006ff */
[----:B------:R-:W-:-:S09]  /*2710*/  ULEA UR4, UR5, UR6, 0x3 ;  /* 0x0000000605047291 */ /* 0x000fd2000f8e18ff */
[----:B------:R-:W2:Y:S02]  /*2720*/  SYNCS.PHASECHK.TRANS64.TRYWAIT P0, [UR4], R3 ;  /* 0x00000003ff0075a7 */ /* 0x000ea40008001104 */
[----:B--2---:R-:W-:Y:S05]  /*2730*/  @!P0 BRA `(.L_x_43) ;  /* 0x0000006c00548947 */ /* 0x004fea0003800000 */
.L_x_142:
[----:B------:R-:W-:-:S04]  /*2740*/  UIADD3 UR4, UPT, UPT, UR5, 0x1, URZ ;  /* 0x0000000105047890 */ /* 0x000fc8000fffe0ff */
[----:B------:R-:W-:-:S04]  /*2750*/  UISETP.NE.AND UP0, UPT, UR4, 0x3, UPT ;  /* 0x000000030400788c */ /* 0x000fc8000bf05270 */
[----:B------:R-:W-:Y:S02]  /*2760*/  USEL UR7, URZ, 0x1, UP0 ;  /* 0x00000001ff077887 */ /* 0x000fe40008000000 */
[----:B------:R-:W-:-:S04]  /*2770*/  USEL UR4, UR4, URZ, UP0 ;  /* 0x000000ff04047287 */ /* 0x000fc80008000000 */
[----:B------:R-:W-:Y:S01]  /*2780*/  ULEA UR5, UR4, UR6, 0x3 ;  /* 0x0000000604057291 */ /* 0x000fe2000f8e18ff */
[----:B------:R-:W-:-:S04]  /*2790*/  LOP3.LUT R12, R12, UR7, RZ, 0x3c, !PT ;  /* 0x000000070c0c7c12 */ /* 0x000fc8000f8e3cff */
[----:B-1----:R-:W-:-:S04]  /*27a0*/  SHF.L.U32 R3, R12, 0x1f, RZ ;  /* 0x0000001f0c037819 */ /* 0x002fc800000006ff */
[----:B------:R-:W1:Y:S02]  /*27b0*/  SYNCS.PHASECHK.TRANS64.TRYWAIT P0, [UR5], R3 ;  /* 0x00000003ff0075a7 */ /* 0x000e640008001105 */
[----:B-1----:R-:W-:Y:S05]  /*27c0*/  @!P0 BRA `(.L_x_44) ;  /* 0x0000006c00488947 */ /* 0x002fea0003800000 */
.L_x_144:
[----:B------:R-:W-:-:S04]  /*27d0*/  UIADD3 UR4, UPT, UPT, UR4, 0x1, URZ ;  /* 0x0000000104047890 */ /* 0x000fc8000fffe0ff */
[----:B------:R-:W-:-:S04]  /*27e0*/  UISETP.NE.AND UP0, UPT, UR4, 0x3, UPT ;  /* 0x000000030400788c */ /* 0x000fc8000bf05270 */
[----:B------:R-:W-:Y:S02]  /*27f0*/  USEL UR5, URZ, 0x1, UP0 ;  /* 0x00000001ff057887 */ /* 0x000fe40008000000 */
[----:B------:R-:W-:-:S04]  /*2800*/  USEL UR4, UR4, URZ, UP0 ;  /* 0x000000ff04047287 */ /* 0x000fc80008000000 */
[----:B------:R-:W-:Y:S01]  /*2810*/  ULEA UR4, UR4, UR6, 0x3 ;  /* 0x0000000604047291 */ /* 0x000fe2000f8e18ff */
[----:B-1----:R-:W-:-:S04]  /*2820*/  LOP3.LUT R3, R12, UR5, RZ, 0x3c, !PT ;  /* 0x000000050c037c12 */ /* 0x002fc8000f8e3cff */
[----:B------:R-:W-:Y:S01]  /*2830*/  SHF.L.U32 R3, R3, 0x1f, RZ ;  /* 0x0000001f03037819 */ /* 0x000fe200000006ff */
[----:B------:R-:W-:-:S07]  /*2840*/  IMAD.U32 R0, RZ, RZ, UR4 ;  /* 0x00000004ff007e24 */ /* 0x000fce000f8e00ff */
.L_x_45:
[----:B-1----:R1:W2:Y:S02]  /*2850*/  SYNCS.PHASECHK.TRANS64.TRYWAIT P0, [R0+URZ], R3 ;  /* 0x00000003000075a7 */ /* 0x0022a400080011ff */
[----:B--2---:R-:W-:Y:S05]  /*2860*/  @!P0 NANOSLEEP.SYNCS 0x989680 ;  /* 0x009896800000895d */ /* 0x004fea0003900000 */
[----:B------:R-:W2:Y:S02]  /*2870*/  @!P0 SYNCS.PHASECHK.TRANS64 P0, [R0+URZ], R3 ;  /* 0x00000003000085a7 */ /* 0x000ea400080010ff */
[----:B--2---:R-:W-:Y:S05]  /*2880*/  @P0 EXIT ;  /* 0x000000000000094d */ /* 0x004fea0003800000 */
[----:B------:R-:W-:Y:S05]  /*2890*/  BRA `(.L_x_45) ;  /* 0xfffffffc00ec7947 */ /* 0x000fea000383ffff */
.L_x_22:
[----:B------:R-:W-:-:S04]  /*28a0*/  UISETP.NE.AND UP0, UPT, UR47, URZ, UPT ;  /* 0x000000ff2f00728c */ /* 0x000fc8000bf05270 */
[----:B------:R-:W-:-:S09]  /*28b0*/  UISETP.NE.OR UP0, UPT, UR17, 0x1, UP0 ;  /* 0x000000011100788c */ /* 0x000fd20008705670 */
[----:B------:R-:W-:Y:S05]  /*28c0*/  BRA.U UP0, `(.L_x_46) ;  /* 0x0000000500487547 */ /* 0x000fea000b800000 */
[----:B------:R-:W-:Y:S01]  /*28d0*/  ISETP.GE.U32.AND P2, PT, R0, 0x2, PT ;  /* 0x000000020000780c */ /* 0x000fe20003f46070 */
[----:B------:R-:W-:Y:S01]  /*28e0*/  IMAD.MOV.U32 R12, RZ, RZ, 0x1 ;  /* 0x00000001ff0c7424 */ /* 0x000fe200078e00ff */
[----:B------:R-:W-:Y:S02]  /*28f0*/  CS2R R10, SRZ ;  /* 0x00000000000a7805 */ /* 0x000fe4000001ff00 */
[----:B------:R-:W-:Y:S01]  /*2900*/  CS2R R8, SRZ ;  /* 0x0000000000087805 */ /* 0x000fe2000001ff00 */
[----:B------:R-:W-:Y:S01]  /*2910*/  UMOV UR6, 0x400 ;  /* 0x0000040000067882 */ /* 0x000fe20000000000 */
[----:B------:R-:W-:Y:S01]  /*2920*/  UMOV UR5, URZ ;  /* 0x000000ff00057c82 */ /* 0x000fe20008000000 */
[----:B------:R-:W-:-:S12]  /*2930*/  ULEA UR6, UR47, UR6, 0x18 ;  /* 0x000000062f067291 */ /* 0x000fd8000f8ec0ff */
.L_x_50:
[----:B------:R-:W-:Y:S02]  /*2940*/  LEA R2, R8, UR6, 0x3 ;  /* 0x0000000608027c11 */ /* 0x000fe4000f8e18ff */
[----:B------:R-:W-:-:S03]  /*2950*/  SHF.L.U32 R5, R9, 0x1f, RZ ;  /* 0x0000001f09057819 */ /* 0x000fc600000006ff */
[----:B------:R-:W-:Y:S01]  /*2960*/  VIADD R4, R2, 0xf0 ;  /* 0x000000f002047836 */ /* 0x000fe20000000000 */
[----:B------:R-:W1:Y:S02]  /*2970*/  SYNCS.PHASECHK.TRANS64.TRYWAIT P0, [R2+URZ+0xe0], R5 ;  /* 0x0000e005020075a7 */ /* 0x000e6400080011ff */
[----:B-1----:R-:W-:Y:S05]  /*2980*/  @!P0 BRA `(.L_x_47) ;  /* 0x0000006800f08947 */ /* 0x002fea0003800000 */
.L_x_145:
[----:B------:R-:W-:Y:S01]  /*2990*/  ULEA UR4, UR5, UR6, 0x3 ;  /* 0x0000000605047291 */ /* 0x000fe2000f8e18ff */
[----:B------:R-:W-:Y:S02]  /*29a0*/  PRMT R4, RZ, 0x654, R4 ;  /* 0x00000654ff047816 */ /* 0x000fe40000000004 */
[----:B-1----:R-:W-:Y:S01]  /*29b0*/  SHF.L.U32 R5, R12, 0x1f, RZ ;  /* 0x0000001f0c057819 */ /* 0x002fe200000006ff */
[----:B------:R-:W-:Y:S01]  /*29c0*/  UIADD3 UR7, UPT, UPT, UR4, 0x80, URZ ;  /* 0x0000008004077890 */ /* 0x000fe2000fffe0ff */
[----:B------:R1:W-:Y:S05]  /*29d0*/  SYNCS.ARRIVE.TRANS64.RED.A1T0 RZ, [R4+URZ], RZ ;  /* 0x000000ff04ff79a7 */ /* 0x0003ea00081004ff */
[----:B------:R-:W-:Y:S01]  /*29e0*/  IMAD.U32 R7, RZ, RZ, UR7 ;  /* 0x00000007ff077e24 */ /* 0x000fe2000f8e00ff */
[----:B------:R-:W2:Y:S04]  /*29f0*/  SYNCS.PHASECHK.TRANS64.TRYWAIT P0, [UR4+0x90], R5 ;  /* 0x00009005ff0075a7 */ /* 0x000ea80008001104 */
[----:B------:R-:W-:Y:S01]  /*2a00*/  PRMT R6, R0, 0x654, R7 ;  /* 0x0000065400067816 */ /* 0x000fe20000000007 */
[----:B-1----:R-:W-:Y:S01]  /*2a10*/  @!P2 IMAD.MOV.U32 R4, RZ, RZ, 0x10 ;  /* 0x00000010ff04a424 */ /* 0x002fe200078e00ff */
[----:B--2---:R-:W-:Y:S06]  /*2a20*/  @!P0 BRA `(.L_x_48) ;  /* 0x0000006800dc8947 */ /* 0x004fec0003800000 */
.L_x_147:
[----:B------:R-:W-:Y:S01]  /*2a30*/  ULEA UR8, UR5, UR6, 0x4 ;  /* 0x0000000605087291 */ /* 0x000fe2000f8e20ff */
[----:B------:R-:W-:Y:S01]  /*2a40*/  SEL R3, R6, R3, !P2 ;  /* 0x0000000306037207 */ /* 0x000fe20005000000 */
[----:B------:R-:W-:Y:S01]  /*2a50*/  UIADD3 UR9, UPT, UPT, UR4, 0x80, URZ ;  /* 0x0000008004097890 */ /* 0x000fe2000fffe0ff */
[----:B-1----:R-:W-:Y:S01]  /*2a60*/  LEA R2, R11, UR6, 0x3 ;  /* 0x000000060b027c11 */ /* 0x002fe2000f8e18ff */
[----:B------:R-:W-:Y:S01]  /*2a70*/  UIADD3 UR8, UPT, UPT, UR8, 0x110, URZ ;  /* 0x0000011008087890 */ /* 0x000fe2000fffe0ff */
[----:B------:R-:W-:Y:S01]  /*2a80*/  SHF.L.U32 R5, R10, 0x1f, RZ ;  /* 0x0000001f0a057819 */ /* 0x000fe200000006ff */
[----:B------:R1:W-:Y:S01]  /*2a90*/  @!P2 SYNCS.ARRIVE.TRANS64.RED RZ, [R3+URZ], R4 ;  /* 0x0000000403ffa9a7 */ /* 0x0003e200080004ff */
[----:B------:R-:W-:Y:S01]  /*2aa0*/  UIADD3 UR4, UPT, UPT, UR5, 0x1, URZ ;  /* 0x0000000105047890 */ /* 0x000fe2000fffe0ff */
[----:B------:R-:W-:-:S03]  /*2ab0*/  VIADD R8, R8, 0x1 ;  /* 0x0000000108087836 */ /* 0x000fc60000000000 */
[----:B------:R-:W-:Y:S02]  /*2ac0*/  UISETP.NE.AND UP0, UPT, UR4, 0x2, UPT ;  /* 0x000000020400788c */ /* 0x000fe4000bf05270 */
[----:B------:R-:W-:Y:S06]  /*2ad0*/  UGETNEXTWORKID.BROADCAST [UR8], [UR9] ;  /* 0x00000000080073ca */ /* 0x000fec0008000100 */
[----:B------:R-:W-:Y:S01]  /*2ae0*/  USEL UR7, URZ, 0x1, UP0 ;  /* 0x00000001ff077887 */ /* 0x000fe20008000000 */
[----:B------:R-:W-:Y:S01]  /*2af0*/  ISETP.NE.AND P0, PT, R8, 0x2, PT ;  /* 0x000000020800780c */ /* 0x000fe20003f05270 */
[----:B------:R-:W-:Y:S01]  /*2b00*/  USEL UR5, UR4, URZ, UP0 ;  /* 0x000000ff04057287 */ /* 0x000fe20008000000 */
[----:B------:R-:W2:Y:S03]  /*2b10*/  SYNCS.PHASECHK.TRANS64.TRYWAIT P1, [R2+URZ+0x80], R5 ;  /* 0x00008005020075a7 */ /* 0x000ea600080211ff */
[----:B------:R-:W-:Y:S01]  /*2b20*/  LOP3.LUT R12, R12, UR7, RZ, 0x3c, !PT ;  /* 0x000000070c0c7c12 */ /* 0x000fe2000f8e3cff */
[----:B-12---:R-:W-:Y:S07]  /*2b30*/  @!P1 BRA `(.L_x_49) ;  /* 0x0000006800b09947 */ /* 0x006fee0003800000 */
.L_x_148:
[C---:B------:R-:W-:Y:S01]  /*2b40*/  LEA R4, R11.reuse, UR6, 0x4 ;  /* 0x000000060b047c11 */ /* 0x040fe2000f8e20ff */
[----:B-1----:R-:W-:Y:S01]  /*2b50*/  VIADD R2, R2, 0x90 ;  /* 0x0000009002027836 */ /* 0x002fe20000000000 */
[----:B------:R-:W-:Y:S01]  /*2b60*/  SEL R8, R8, RZ, P0 ;  /* 0x000000ff08087207 */ /* 0x000fe20000000000 */
[----:B------:R-:W-:-:S03]  /*2b70*/  VIADD R11, R11, 0x1 ;  /* 0x000000010b0b7836 */ /* 0x000fc60000000000 */
[----:B------:R-:W1:Y:S01]  /*2b80*/  LDS.128 R4, [R4+0x110] ;  /* 0x0001100004047984 */ /* 0x000e620000000c00 */
[----:B------:R-:W-:Y:S02]  /*2b90*/  PRMT R2, RZ, 0x654, R2 ;  /* 0x00000654ff027816 */ /* 0x000fe40000000002 */
[C---:B------:R-:W-:Y:S01]  /*2ba0*/  ISETP.NE.AND P1, PT, R11.reuse, 0x2, PT ;  /* 0x000000020b00780c */ /* 0x040fe20003f25270 */
[----:B------:R-:W-:Y:S01]  /*2bb0*/  @!PT LDS RZ, [RZ] ;  /* 0x00000000fffff984 */ /* 0x000fe20000000800 */
[----:B------:R-:W-:Y:S01]  /*2bc0*/  @!PT LDS RZ, [RZ] ;  /* 0x00000000fffff984 */ /* 0x000fe20000000800 */
[----:B------:R-:W-:Y:S01]  /*2bd0*/  @!PT LDS RZ, [RZ] ;  /* 0x00000000fffff984 */ /* 0x000fe20000000800 */
[----:B------:R-:W-:Y:S01]  /*2be0*/  @!PT LDS RZ, [RZ] ;  /* 0x00000000fffff984 */ /* 0x000fe20000000800 */
[----:B------:R2:W-:Y:S06]  /*2bf0*/  MEMBAR.ALL.CTA ;  /* 0x0000000000007992 */ /* 0x0005ec0000008000 */
[----:B--2---:R-:W2:Y:S01]  /*2c00*/  FENCE.VIEW.ASYNC.S ;  /* 0x00000000000073c6 */ /* 0x004ea20000000000 */
[----:B------:R-:W-:Y:S01]  /*2c10*/  SEL R11, R11, RZ, P1 ;  /* 0x000000ff0b0b7207 */ /* 0x000fe20000800000 */
[----:B--2---:R2:W-:Y:S01]  /*2c20*/  SYNCS.ARRIVE.TRANS64.RED.A1T0 RZ, [R2+URZ], RZ ;  /* 0x000000ff02ff79a7 */ /* 0x0045e200081004ff */
[----:B-1----:R-:W-:-:S02]  /*2c30*/  LOP3.LUT P3, RZ, R6, 0x1, RZ, 0xc0, !PT ;  /* 0x0000000106ff7812 */ /* 0x002fc4000786c0ff */
[----:B------:R-:W-:-:S04]  /*2c40*/  SEL R5, RZ, 0x1, P1 ;  /* 0x00000001ff057807 */ /* 0x000fc80000800000 */
[----:B------:R-:W-:Y:S02]  /*2c50*/  LOP3.LUT R10, R10, R5, RZ, 0x3c, !PT ;  /* 0x000000050a0a7212 */ /* 0x000fe400078e3cff */
[----:B--2---:R-:W-:-:S04]  /*2c60*/  SEL R2, RZ, 0x1, P0 ;  /* 0x00000001ff027807 */ /* 0x004fc80000000000 */
[----:B------:R-:W-:Y:S01]  /*2c70*/  LOP3.LUT R9, R9, R2, RZ, 0x3c, !PT ;  /* 0x0000000209097212 */ /* 0x000fe200078e3cff */
[----:B------:R-:W-:Y:S06]  /*2c80*/  @P3 BRA `(.L_x_50) ;  /* 0xfffffffc002c3947 */ /* 0x000fec000383ffff */
[----:B------:R-:W-:Y:S01]  /*2c90*/  ULEA UR4, UR5, UR6, 0x3 ;  /* 0x0000000605047291 */ /* 0x000fe2000f8e18ff */
[----:B------:R-:W-:-:S08]  /*2ca0*/  SHF.L.U32 R3, R12, 0x1f, RZ ;  /* 0x0000001f0c037819 */ /* 0x000fd000000006ff */
[----:B------:R-:W1:Y:S02]  /*2cb0*/  SYNCS.PHASECHK.TRANS64 P0, [UR4+0x90], R3 ;  /* 0x00009003ff0075a7 */ /* 0x000e640008001004 */
[----:B-1----:R-:W-:Y:S05]  /*2cc0*/  @P0 BRA `(.L_x_51) ;  /* 0x0000000000080947 */ /* 0x002fea0003800000 */
[----:B------:R-:W1:Y:S02]  /*2cd0*/  SYNCS.PHASECHK.TRANS64.TRYWAIT P0, [UR4+0x90], R3 ;  /* 0x00009003ff0075a7 */ /* 0x000e640008001104 */
[----:B-1----:R-:W-:Y:S05]  /*2ce0*/  @!P0 BRA `(.L_x_52) ;  /* 0x0000006800588947 */ /* 0x002fea0003800000 */
.L_x_51:
[----:B------:R-:W-:-:S04]  /*2cf0*/  UIADD3 UR7, UPT, UPT, UR5, 0x1, URZ ;  /* 0x0000000105077890 */ /* 0x000fc8000fffe0ff */
[----:B------:R-:W-:-:S04]  /*2d00*/  UISETP.NE.AND UP0, UPT, UR7, 0x2, UPT ;  /* 0x000000020700788c */ /* 0x000fc8000bf05270 */
[----:B------:R-:W-:Y:S02]  /*2d10*/  USEL UR8, URZ, 0x1, UP0 ;  /* 0x00000001ff087887 */ /* 0x000fe40008000000 */
[----:B------:R-:W-:-:S04]  /*2d20*/  USEL UR7, UR7, URZ, UP0 ;  /* 0x000000ff07077287 */ /* 0x000fc80008000000 */
[----:B------:R-:W-:Y:S01]  /*2d30*/  ULEA UR7, UR7, UR6, 0x3 ;  /* 0x0000000607077291 */ /* 0x000fe2000f8e18ff */
[----:B-1----:R-:W-:-:S04]  /*2d40*/  LOP3.LUT R3, R12, UR8, RZ, 0x3c, !PT ;  /* 0x000000080c037c12 */ /* 0x002fc8000f8e3cff */
[----:B------:R-:W-:-:S04]  /*2d50*/  SHF.L.U32 R0, R3, 0x1f, RZ ;  /* 0x0000001f03007819 */ /* 0x000fc800000006ff */
[----:B------:R-:W1:Y:S02]  /*2d60*/  SYNCS.PHASECHK.TRANS64 P0, [UR7+0x90], R0 ;  /* 0x00009000ff0075a7 */ /* 0x000e640008001007 */
[----:B-1----:R-:W-:Y:S05]  /*2d70*/  @P0 EXIT ;  /* 0x000000000000094d */ /* 0x002fea0003800000 */
[----:B------:R-:W-:Y:S02]  /*2d80*/  SHF.L.U32 R3, R3, 0x1f, RZ ;  /* 0x0000001f03037819 */ /* 0x000fe400000006ff */
[----:B------:R-:W-:-:S07]  /*2d90*/  MOV R0, UR7 ;  /* 0x0000000700007c02 */ /* 0x000fce0008000f00 */
.L_x_53:
[----:B-1----:R1:W2:Y:S02]  /*2da0*/  SYNCS.PHASECHK.TRANS64.TRYWAIT P0, [R0+URZ+0x90], R3 ;  /* 0x00009003000075a7 */ /* 0x0022a400080011ff */
[----:B--2---:R-:W-:Y:S05]  /*2db0*/  @!P0 NANOSLEEP.SYNCS 0x989680 ;  /* 0x009896800000895d */ /* 0x004fea0003900000 */
[----:B------:R-:W2:Y:S02]  /*2dc0*/  @!P0 SYNCS.PHASECHK.TRANS64 P0, [R0+URZ+0x90], R3 ;  /* 0x00009003000085a7 */ /* 0x000ea400080010ff */
[----:B--2---:R-:W-:Y:S05]  /*2dd0*/  @P0 EXIT ;  /* 0x000000000000094d */ /* 0x004fea0003800000 */
[----:B------:R-:W-:Y:S05]  /*2de0*/  BRA `(.L_x_53) ;  /* 0xfffffffc00ec7947 */ /* 0x000fea000383ffff */
.L_x_46:
[----:B------:R-:W-:Y:S05]  /*2df0*/  BRA.U UP4, `(.L_x_54) ;  /* 0x0000000d04bc7547 */ /* 0x000fea000b800000 */
[----:B------:R-:W-:Y:S01]  /*2e00*/  UMOV UR4, 0x40 ;  /* 0x0000004000047882 */ /* 0x000fe20000000000 */
[----:B------:R-:W-:Y:S01]  /*2e10*/  NOP ;  /* 0x0000000000007918 */ /* 0x000fe20000000000 */
[----:B------:R-:W-:Y:S01]  /*2e20*/  ULEA UR5, UR47, UR4, 0x18 ;  /* 0x000000042f057291 */ /* 0x000fe2000f8ec0ff */
[----:B------:R-:W-:Y:S02]  /*2e30*/  UMOV UR6, 0x400 ;  /* 0x0000040000067882 */ /* 0x000fe40000000000 */
[----:B------:R-:W-:-:S06]  /*2e40*/  ULEA UR6, UR47, UR6, 0x18 ;  /* 0x000000062f067291 */ /* 0x000fcc000f8ec0ff */
[----:B------:R-:W1:Y:S02]  /*2e50*/  LDS.U8 R0, [UR5+0x1c] ;  /* 0x00001c05ff007984 */ /* 0x000e640008000000 */
[----:B-1----:R-:W-:-:S13]  /*2e60*/  ISETP.NE.AND P0, PT, R0, RZ, PT ;  /* 0x000000ff0000720c */ /* 0x002fda0003f05270 */
[----:B------:R-:W-:Y:S05]  /*2e70*/  @P0 BRA `(.L_x_55) ;  /* 0x0000000000580947 */ /* 0x000fea0003800000 */
[----:B------:R-:W-:-:S13]  /*2e80*/  ELECT P0, URZ, PT ;  /* 0x0000000000ff782f */ /* 0x000fda0003800000 */
[----:B------:R-:W-:Y:S05]  /*2e90*/  @!P0 BRA `(.L_x_56) ;  /* 0x0000000000608947 */ /* 0x000fea0003800000 */
[----:B------:R-:W-:Y:S01]  /*2ea0*/  UMOV UR4, 0x10 ;  /* 0x0000001000047882 */ /* 0x000fe20000000000 */
[----:B------:R-:W-:Y:S01]  /*2eb0*/  HFMA2 R0, -RZ, RZ, 0, 5.9604644775390625e-08 ;  /* 0x00000001ff007431 */ /* 0x000fe200000001ff */
[----:B------:R-:W-:-:S03]  /*2ec0*/  MOV R3, 0xffff ;  /* 0x0000ffff00037802 */ /* 0x000fc60000000f00 */
[----:B------:R-:W-:Y:S04]  /*2ed0*/  DEPBAR.LE SB1, 0x36 ;  /* 0x00009d800000791a */ /* 0x000fe80000000000 */
[----:B------:R-:W1:Y:S02]  /*2ee0*/  UTCATOMSWS.FIND_AND_SET.ALIGN UP0, UR4, UR4 ;  /* 0x00000004000475e3 */ /* 0x000e640008000800 */
[----:B-1----:R-:W-:Y:S01]  /*2ef0*/  MOV R4, UR4 ;  /* 0x0000000400047c02 */ /* 0x002fe20008000f00 */
[----:B------:R-:W-:Y:S06]  /*2f00*/  BRA.U UP0, `(.L_x_57) ;  /* 0x0000000100187547 */ /* 0x000fec000b800000 */
.L_x_58:
[----:B------:R-:W-:Y:S05]  /*2f10*/  NANOSLEEP 0x64 ;  /* 0x000000640000795d */ /* 0x000fea0003800000 */
[----:B------:R-:W-:-:S05]  /*2f20*/  UMOV UR4, 0x10 ;  /* 0x0000001000047882 */ /* 0x000fca0000000000 */
[----:B------:R-:W-:Y:S04]  /*2f30*/  DEPBAR.LE SB1, 0x36 ;  /* 0x00009d800000791a */ /* 0x000fe80000000000 */
[----:B------:R-:W1:Y:S02]  /*2f40*/  UTCATOMSWS.FIND_AND_SET.ALIGN UP0, UR4, UR4 ;  /* 0x00000004000475e3 */ /* 0x000e640008000800 */
[----:B-1----:R-:W-:Y:S01]  /*2f50*/  MOV R4, UR4 ;  /* 0x0000000400047c02 */ /* 0x002fe20008000f00 */
[----:B------:R-:W-:Y:S05]  /*2f60*/  BRA.U !UP0, `(.L_x_58) ;  /* 0xfffffffd08e87547 */ /* 0x000fea000b83ffff */
.L_x_57:
[-C--:B------:R-:W-:Y:S02]  /*2f70*/  SHF.L.U32 R3, R3, R4.reuse, RZ ;  /* 0x0000000403037219 */ /* 0x080fe400000006ff */
[----:B------:R-:W-:Y:S01]  /*2f80*/  SHF.L.U32 R0, R0, R4, RZ ;  /* 0x0000000400007219 */ /* 0x000fe200000006ff */
[----:B------:R-:W-:Y:S02]  /*2f90*/  IMAD.SHL.U32 R4, R4, 0x20, RZ ;  /* 0x0000002004047824 */ /* 0x000fe400078e00ff */
[----:B------:R1:W-:Y:S04]  /*2fa0*/  ATOMS.OR RZ, [UR5+0x14], R3 ;  /* 0x00001403ffff798c */ /* 0x0003e8000b000005 */
[----:B------:R1:W-:Y:S04]  /*2fb0*/  ATOMS.OR RZ, [UR5+0x18], R0 ;  /* 0x00001800ffff798c */ /* 0x0003e8000b000005 */
[----:B------:R1:W-:Y:S01]  /*2fc0*/  STS [UR6+0x130], R4 ;  /* 0x00013004ff007988 */ /* 0x0003e20008000806 */
[----:B------:R-:W-:Y:S05]  /*2fd0*/  BRA `(.L_x_56) ;  /* 0x0000000000107947 */ /* 0x000fea0003800000 */
.L_x_55:
[----:B------:R-:W-:Y:S02]  /*2fe0*/  MOV R0, 0xffffffff ;  /* 0xffffffff00007802 */ /* 0x000fe40000000f00 */
[----:B------:R-:W-:-:S03]  /*2ff0*/  MOV R4, 0x3020 ;  /* 0x0000302000047802 */ /* 0x000fc60000000f00 */
[----:B------:R1:W-:Y:S04]  /*3000*/  STS [UR6+0x130], R0 ;  /* 0x00013000ff007988 */ /* 0x0003e80008000806 */
[----:B-1---5:R-:W-:Y:S05]  /*3010*/  CALL.REL.NOINC `($__internal_1_$__cuda_sm10x_tcgen05_guardrail_trap_phase_invalid_during_alloc) ;  /* 0x0000006c00a47944 */ /* 0x022fea0003c00000 */
.L_x_56:
[----:B------:R-:W-:Y:S05]  /*3020*/  WARPSYNC.ALL ;  /* 0x0000000000007948 */ /* 0x000fea0003800000 */
[----:B------:R-:W2:Y:S01]  /*3030*/  S2UR UR4, SR_CgaCtaId ;  /* 0x00000000000479c3 */ /* 0x000ea20000008800 */
[----:B------:R-:W-:Y:S01]  /*3040*/  UMOV UR26, 0x400 ;  /* 0x00000400001a7882 */ /* 0x000fe20000000000 */
[----:B------:R-:W-:-:S06]  /*3050*/  NOP ;  /* 0x0000000000007918 */ /* 0x000fcc0000000000 */
[----:B------:R-:W-:Y:S06]  /*3060*/  BAR.ARV 0x6, 0xa0 ;  /* 0x0182800000007b1d */ /* 0x000fec0000002000 */
[----:B------:R-:W3:Y:S01]  /*3070*/  LDCU UR5, c[0x0][0x38c] ;  /* 0x00007180ff0577ac */ /* 0x000ee20008000800 */
[----:B------:R-:W-:Y:S01]  /*3080*/  LOP3.LUT R2, R2, 0xffff, RZ, 0xc0, !PT ;  /* 0x0000ffff02027812 */ /* 0x000fe200078ec0ff */
[----:B------:R-:W-:Y:S01]  /*3090*/  IMAD.MOV.U32 R11, RZ, RZ, 0x1 ;  /* 0x00000001ff0b7424 */ /* 0x000fe200078e00ff */
[----:B------:R-:W-:Y:S01]  /*30a0*/  CS2R R8, SRZ ;  /* 0x0000000000087805 */ /* 0x000fe2000001ff00 */
[----:B------:R-:W4:Y:S01]  /*30b0*/  LDCU UR7, c[0x0][0x38c] ;  /* 0x00007180ff0777ac */ /* 0x000f220008000800 */
[----:B------:R-:W-:Y:S01]  /*30c0*/  R2UR UR27, R2 ;  /* 0x00000000021b72ca */ /* 0x000fe200000e0000 */
[----:B------:R-:W-:Y:S01]  /*30d0*/  IMAD.MOV.U32 R10, RZ, RZ, RZ ;  /* 0x000000ffff0a7224 */ /* 0x000fe200078e00ff */
[----:B------:R-:W-:Y:S01]  /*30e0*/  UMOV UR31, URZ ;  /* 0x000000ff001f7c82 */ /* 0x000fe20008000000 */
[----:B------:R-:W-:Y:S01]  /*30f0*/  UMOV UR22, URZ ;  /* 0x000000ff00167c82 */ /* 0x000fe20008000000 */
[----:B--2---:R-:W-:Y:S01]  /*3100*/  ULEA UR26, UR4, UR26, 0x18 ;  /* 0x0000001a041a7291 */ /* 0x004fe2000f8ec0ff */
[----:B------:R-:W-:Y:S01]  /*3110*/  UMOV UR38, 0x0 ;  /* 0x0000000000267882 */ /* 0x000fe20000000000 */
[----:B------:R-:W-:-:S02]  /*3120*/  UMOV UR39, 0x8200010 ;  /* 0x0820001000277882 */ /* 0x000fc40000000000 */
[----:B------:R-:W-:Y:S02]  /*3130*/  UIADD3 UR4, UPT, UPT, UR26, 0x8400, URZ ;  /* 0x000084001a047890 */ /* 0x000fe4000fffe0ff */
[----:B------:R-:W-:Y:S02]  /*3140*/  UIADD3 UR6, UPT, UPT, UR26, 0x14400, URZ ;  /* 0x000144001a067890 */ /* 0x000fe4000fffe0ff */
[----:B---3--:R-:W-:Y:S01]  /*3150*/  UIADD3 UR5, UPT, UPT, UR5, 0x3f, URZ ;  /* 0x0000003f05057890 */ /* 0x008fe2000fffe0ff */
[----:B-1----:R-:W1:Y:S01]  /*3160*/  LDS R0, [UR26+0x130] ;  /* 0x0001301aff007984 */ /* 0x002e620008000800 */
[----:B------:R-:W-:Y:S01]  /*3170*/  UMOV UR36, 0x0 ;  /* 0x0000000000247882 */ /* 0x000fe20000000000 */
[----:B------:R-:W-:Y:S01]  /*3180*/  UMOV UR37, 0x8200010 ;  /* 0x0820001000257882 */ /* 0x000fe20000000000 */
[----:B------:R-:W-:Y:S02]  /*3190*/  USHF.R.S32.HI UR40, URZ, 0x1f, UR5 ;  /* 0x0000001fff287899 */ /* 0x000fe40008011405 */
[----:B----4-:R-:W-:-:S02]  /*31a0*/  UISETP.GE.AND UP4, UPT, UR7, 0x1, UPT ;  /* 0x000000010700788c */ /* 0x010fc4000bf86270 */
[----:B------:R-:W-:Y:S02]  /*31b0*/  ULEA.HI UR40, UR40, UR5, URZ, 0x6 ;  /* 0x0000000528287291 */ /* 0x000fe4000f8f30ff */
[----:B------:R-:W-:Y:S02]  /*31c0*/  USHF.R.U32.HI UR5, URZ, 0x4, UR4 ;  /* 0x00000004ff057899 */ /* 0x000fe40008011604 */
[----:B------:R-:W-:Y:S02]  /*31d0*/  USHF.R.S32.HI UR40, URZ, 0x6, UR40 ;  /* 0x00000006ff287899 */ /* 0x000fe40008011428 */
[----:B------:R-:W-:Y:S02]  /*31e0*/  USHF.R.U32.HI UR4, URZ, 0x4, UR6 ;  /* 0x00000004ff047899 */ /* 0x000fe40008011606 */
[----:B------:R-:W-:Y:S02]  /*31f0*/  UISETP.LT.AND UP0, UPT, UR40, 0x1, UPT ;  /* 0x000000012800788c */ /* 0x000fe4000bf01270 */
[----:B------:R-:W-:-:S02]  /*3200*/  ULOP3.LUT UR5, UR5, 0x3fff, URZ, 0xc0, !UPT ;  /* 0x00003fff05057892 */ /* 0x000fc4000f8ec0ff */
[----:B------:R-:W-:Y:S02]  /*3210*/  ULOP3.LUT UR4, UR4, 0x3fff, URZ, 0xc0, !UPT ;  /* 0x00003fff04047892 */ /* 0x000fe4000f8ec0ff */
[----:B------:R-:W-:Y:S02]  /*3220*/  USEL UR41, UR40, 0x1, !UP0 ;  /* 0x0000000128297887 */ /* 0x000fe4000c000000 */
[----:B------:R-:W-:Y:S02]  /*3230*/  ULOP3.LUT UR28, UR5, 0x10000, URZ, 0xfc, !UPT ;  /* 0x00010000051c7892 */ /* 0x000fe4000f8efcff */
[----:B------:R-:W-:Y:S02]  /*3240*/  ULOP3.LUT UR29, UR4, 0x10000, URZ, 0xfc, !UPT ;  /* 0x00010000041d7892 */ /* 0x000fe4000f8efcff */
[----:B------:R-:W-:Y:S01]  /*3250*/  UIADD3 UR41, UPT, UPT, -UR41, URZ, URZ ;  /* 0x000000ff29297290 */ /* 0x000fe2000fffe1ff */
[----:B------:R-:W-:Y:S01]  /*3260*/  UMOV UR34, 0x0 ;  /* 0x0000000000227882 */ /* 0x000fe20000000000 */
[----:B------:R-:W-:Y:S01]  /*3270*/  UMOV UR35, 0x8200010 ;  /* 0x0820001000237882 */ /* 0x000fe20000000000 */
[----:B------:R-:W-:Y:S01]  /*3280*/  UMOV UR32, 0x0 ;  /* 0x0000000000207882 */ /* 0x000fe20000000000 */
[----:B------:R-:W-:Y:S01]  /*3290*/  UMOV UR33, 0x8200010 ;  /* 0x0820001000217882 */ /* 0x000fe20000000000 */
[----:B-1----:R-:W-:-:S15]  /*32a0*/  R2UR UR42, R0 ;  /* 0x00000000002a72ca */ /* 0x002fde00000e0000 */
.L_x_65:
[----:B------:R-:W-:Y:S02]  /*32b0*/  LEA R0, R10, UR26, 0x3 ;  /* 0x0000001a0a007c11 */ /* 0x000fe4000f8e18ff */
[----:B------:R-:W-:Y:S02]  /*32c0*/  SHF.L.U32 R5, R9, 0x1f, RZ ;  /* 0x0000001f09057819 */ /* 0x000fe400000006ff */
[----:B------:R-:W-:Y:S01]  /*32d0*/  PLOP3.LUT P0, PT, PT, PT, UP4, 0x80, 0x8 ;  /* 0x000000000008781c */ /* 0x000fe20003f0f048 */
[----:B------:R-:W-:Y:S01]  /*32e0*/  VIADD R3, R0, 0x90 ;  /* 0x0000009000037836 */ /* 0x000fe20000000000 */
[----:B-1----:R-:W1:Y:S02]  /*32f0*/  SYNCS.PHASECHK.TRANS64.TRYWAIT P1, [R0+URZ+0x80], R5 ;  /* 0x00008005000075a7 */ /* 0x002e6400080211ff */
[----:B-1-3--:R-:W-:Y:S09]  /*3300*/  @!P1 BRA `(.L_x_59) ;  /* 0x0000006000e89947 */ /* 0x00aff20003800000 */
.L_x_150:
[----:B------:R-:W-:Y:S01]  /*3310*/  LEA R4, R10, UR26, 0x4 ;  /* 0x0000001a0a047c11 */ /* 0x000fe2000f8e20ff */
[----:B------:R-:W-:Y:S01]  /*3320*/  @UP4 ULEA UR4, UR22, UR26, 0x3 ;  /* 0x0000001a16044291 */ /* 0x000fe2000f8e18ff */
[----:B------:R-:W-:Y:S01]  /*3330*/  PLOP3.LUT P2, PT, PT, PT, PT, 0x80, 0x8 ;  /* 0x000000000008781c */ /* 0x000fe20003f4f070 */
[----:B------:R-:W-:Y:S01]  /*3340*/  ULEA UR30, UR31, UR26, 0x3 ;  /* 0x0000001a1f1e7291 */ /* 0x000fe2000f8e18ff */
[----:B------:R-:W-:Y:S01]  /*3350*/  PRMT R3, RZ, 0x654, R3 ;  /* 0x00000654ff037816 */ /* 0x000fe20000000003 */
[----:B------:R-:W-:Y:S01]  /*3360*/  ULEA UR11, UR31, UR42, 0x7 ;  /* 0x0000002a1f0b7291 */ /* 0x000fe2000f8e38ff */
[----:B-1----:R-:W1:Y:S01]  /*3370*/  LDS.128 R4, [R4+0x110] ;  /* 0x0001100004047984 */ /* 0x002e620000000c00 */
[----:B------:R-:W-:Y:S02]  /*3380*/  @P0 SHF.L.U32 R2, R8, 0x1f, RZ ;  /* 0x0000001f08020819 */ /* 0x000fe400000006ff */
[----:B------:R-:W-:Y:S01]  /*3390*/  SHF.L.U32 R0, R11, 0x1f, RZ ;  /* 0x0000001f0b007819 */ /* 0x000fe200000006ff */
[----:B------:R-:W-:Y:S01]  /*33a0*/  @!PT LDS RZ, [RZ] ;  /* 0x00000000fffff984 */ /* 0x000fe20000000800 */
[----:B------:R-:W-:Y:S01]  /*33b0*/  @!PT LDS RZ, [RZ] ;  /* 0x00000000fffff984 */ /* 0x000fe20000000800 */
[----:B------:R-:W-:Y:S01]  /*33c0*/  @!PT LDS RZ, [RZ] ;  /* 0x00000000fffff984 */ /* 0x000fe20000000800 */
[----:B------:R-:W-:Y:S01]  /*33d0*/  @!PT LDS RZ, [RZ] ;  /* 0x00000000fffff984 */ /* 0x000fe20000000800 */
[----:B------:R2:W-:Y:S06]  /*33e0*/  MEMBAR.ALL.CTA ;  /* 0x0000000000007992 */ /* 0x0005ec0000008000 */
[----:B--2---:R-:W2:Y:S02]  /*33f0*/  FENCE.VIEW.ASYNC.S ;  /* 0x00000000000073c6 */ /* 0x004ea40000000000 */
[----:B--2---:R2:W-:Y:S01]  /*3400*/  SYNCS.ARRIVE.TRANS64.RED.A1T0 RZ, [R3+URZ], RZ ;  /* 0x000000ff03ff79a7 */ /* 0x0045e200081004ff */
[----:B------:R2:W3:Y:S01]  /*3410*/  @P0 SYNCS.PHASECHK.TRANS64.TRYWAIT P2, [UR4], R2 ;  /* 0x00000002ff0005a7 */ /* 0x0004e20008041104 */
[----:B-1----:R-:W-:Y:S01]  /*3420*/  LOP3.LUT P1, RZ, R6, 0x1, RZ, 0xc0, !PT ;  /* 0x0000000106ff7812 */ /* 0x002fe2000782c0ff */
[----:B------:R-:W1:Y:S02]  /*3430*/  SYNCS.PHASECHK.TRANS64.TRYWAIT P0, [UR30+0xc0], R0 ;  /* 0x0000c000ff0075a7 */ /* 0x000e64000800111e */
[----:B-123--:R-:W-:Y:S10]  /*3440*/  @!P0 BRA `(.L_x_60) ;  /* 0x0000006000ac8947 */ /* 0x00eff40003800000 */
.L_x_152:
[----:B------:R-:W-:Y:S01]  /*3450*/  IADD3 R10, PT, PT, R10, 0x1, RZ ;  /* 0x000000010a0a7810 */ /* 0x000fe20007ffe0ff */
[----:B------:R-:W-:Y:S06]  /*3460*/  BRA.U !UP4, `(.L_x_61) ;  /* 0x000000010cc07547 */ /* 0x000fec000b800000 */
[----:B------:R-:W-:Y:S01]  /*3470*/  UPLOP3.LUT UP2, UPT, UPT, UPT, UPT, 0x40, 0x4 ;  /* 0x000000000004789c */ /* 0x000fe20003f4e870 */
[----:B------:R-:W-:Y:S01]  /*3480*/  UMOV UR24, UR41 ;  /* 0x0000002900187c82 */ /* 0x000fe20008000000 */
[----:B------:R-:W-:Y:S01]  /*3490*/  UMOV UR23, UR40 ;  /* 0x0000002800177c82 */ /* 0x000fe20008000000 */
[----:B------:R-:W-:-:S08]  /*34a0*/  UMOV UR10, UR22 ;  /* 0x00000016000a7c82 */ /* 0x000fd00008000000 */
.L_x_64:
[----:B------:R-:W-:Y:S02]  /*34b0*/  UIADD3 UR24, UPT, UPT, UR24, 0x1, URZ ;  /* 0x0000000118187890 */ /* 0x000fe4000fffe0ff */
[----:B--2---:R-:W-:Y:S02]  /*34c0*/  ULEA UR5, UR10, UR26, 0x3 ;  /* 0x0000001a0a057291 */ /* 0x004fe4000f8e18ff */
[----:B------:R-:W-:Y:S01]  /*34d0*/  UISETP.NE.AND UP3, UPT, UR24, URZ, UPT ;  /* 0x000000ff1800728c */ /* 0x000fe2000bf65270 */
[----:B---3--:R-:W-:Y:S10]  /*34e0*/  @P2 BRA `(.L_x_62) ;  /* 0x00000000000c2947 */ /* 0x008ff40003800000 */
[----:B-1----:R-:W-:Y:S04]  /*34f0*/  SHF.L.U32 R3, R8, 0x1f, RZ ;  /* 0x0000001f08037819 */ /* 0x002fe800000006ff */
[----:B------:R-:W1:Y:S02]  /*3500*/  SYNCS.PHASECHK.TRANS64.TRYWAIT P0, [UR5], R3 ;  /* 0x00000003ff0075a7 */ /* 0x000e640008001105 */
[----:B-1----:R-:W-:Y:S05]  /*3510*/  @!P0 BRA `(.L_x_63) ;  /* 0x0000006000908947 */ /* 0x002fea0003800000 */
.L_x_62:
[----:B------:R-:W-:Y:S01]  /*3520*/  UISETP.NE.AND UP0, UPT, UR23, 0x1, UPT ;  /* 0x000000011700788c */ /* 0x000fe2000bf05270 */
[----:B------:R-:W-:Y:S01]  /*3530*/  PLOP3.LUT P2, PT, PT, PT, PT, 0x80, 0x8 ;  /* 0x000000000008781c */ /* 0x000fe20003f4f070 */
[----:B------:R-:W-:Y:S02]  /*3540*/  UIADD3 UR4, UPT, UPT, UR10, 0x1, URZ ;  /* 0x000000010a047890 */ /* 0x000fe4000fffe0ff */
[----:B------:R-:W-:Y:S02]  /*3550*/  UIADD3 UR25, UPT, UPT, UR5, 0x18, URZ ;  /* 0x0000001805197890 */ /* 0x000fe4000fffe0ff */
[----:B------:R-:W-:Y:S01]  /*3560*/  UISETP.NE.AND UP1, UPT, UR4, 0x3, UPT ;  /* 0x000000030400788c */ /* 0x000fe2000bf25270 */
[----:B------:R-:W-:Y:S01]  /*3570*/  PLOP3.LUT P0, PT, PT, PT, UP0, 0x80, 0x8 ;  /* 0x000000000008781c */ /* 0x000fe20003f0f008 */
[----:B------:R-:W-:Y:S02]  /*3580*/  UIADD3 UR23, UPT, UPT, UR23, -0x1, URZ ;  /* 0xffffffff17177890 */ /* 0x000fe4000fffe0ff */
[----:B------:R-:W-:Y:S02]  /*3590*/  USEL UR6, URZ, 0x1, UP1 ;  /* 0x00000001ff067887 */ /* 0x000fe40008800000 */
[----:B------:R-:W-:Y:S01]  /*35a0*/  USEL UR22, UR4, URZ, UP1 ;  /* 0x000000ff04167287 */ /* 0x000fe20008800000 */
[----:B------:R-:W-:Y:S01]  /*35b0*/  UMOV UR7, 0x40004040 ;  /* 0x4000404000077882 */ /* 0x000fe20000000000 */
[----:B------:R-:W-:Y:S02]  /*35c0*/  UMOV UR5, 0x40004040 ;  /* 0x4000404000057882 */ /* 0x000fe40000000000 */
[----:B------:R-:W-:Y:S01]  /*35d0*/  @UP0 ULEA UR4, UR22, UR26, 0x3 ;  /* 0x0000001a16040291 */ /* 0x000fe2000f8e18ff */
[----:B------:R-:W-:Y:S01]  /*35e0*/  LOP3.LUT R8, R8, UR6, RZ, 0x3c, !PT ;  /* 0x0000000608087c12 */ /* 0x000fe2000f8e3cff */
[----:B------:R-:W-:Y:S01]  /*35f0*/  ULEA UR6, UR10, UR29, 0xa ;  /* 0x0000001d0a067291 */ /* 0x000fe2000f8e50ff */
[----:B------:R-:W-:Y:S02]  /*3600*/  UMOV UR21, 0x40004040 ;  /* 0x4000404000157882 */ /* 0x000fe40000000000 */
[----:B-1----:R-:W-:Y:S01]  /*3610*/  @P0 SHF.L.U32 R0, R8, 0x1f, RZ ;  /* 0x0000001f08000819 */ /* 0x002fe200000006ff */
[----:B------:R-:W-:Y:S02]  /*3620*/  UIADD3 UR20, UPT, UPT, UR6, 0x2, URZ ;  /* 0x0000000206147890 */ /* 0x000fe4000fffe0ff */
[----:B------:R-:W-:Y:S01]  /*3630*/  UIADD3 UR16, UPT, UPT, UR6, 0x4, URZ ;  /* 0x0000000406107890 */ /* 0x000fe2000fffe0ff */
[----:B------:R2:W3:Y:S01]  /*3640*/  @P0 SYNCS.PHASECHK.TRANS64.TRYWAIT P2, [UR4], R0 ;  /* 0x00000000ff0005a7 */ /* 0x0004e20008041104 */
[----:B------:R-:W-:Y:S02]  /*3650*/  ULEA UR4, UR10, UR28, 0xa ;  /* 0x0000001c0a047291 */ /* 0x000fe4000f8e50ff */
[----:B------:R-:W-:Y:S02]  /*3660*/  UIADD3 UR12, UPT, UPT, UR6, 0x6, URZ ;  /* 0x00000006060c7890 */ /* 0x000fe4000fffe0ff */
[----:B------:R-:W-:Y:S02]  /*3670*/  UIADD3 UR18, UPT, UPT, UR4, 0x2, URZ ;  /* 0x0000000204127890 */ /* 0x000fe4000fffe0ff */
[----:B------:R-:W-:Y:S02]  /*3680*/  UIADD3 UR14, UPT, UPT, UR4, 0x4, URZ ;  /* 0x00000004040e7890 */ /* 0x000fe4000fffe0ff */
[----:B------:R-:W-:Y:S01]  /*3690*/  UIADD3 UR8, UPT, UPT, UR4, 0x6, URZ ;  /* 0x0000000604087890 */ /* 0x000fe2000fffe0ff */
[----:B------:R2:W-:Y:S01]  /*36a0*/  UTCHMMA gdesc[UR4], gdesc[UR6], tmem[UR11], tmem[UR38], idesc[UR39], UP2 ;  /* 0x00ff2606040075ea */ /* 0x0005e2000900000b */
[----:B------:R-:W-:Y:S01]  /*36b0*/  UPLOP3.LUT UP2, UPT, UPT, UPT, UPT, 0x80, 0x8 ;  /* 0x000000000008789c */ /* 0x000fe20003f4f070 */
[----:B------:R-:W-:Y:S01]  /*36c0*/  UMOV UR19, 0x40004040 ;  /* 0x4000404000137882 */ /* 0x000fe20000000000 */
[----:B------:R-:W-:Y:S01]  /*36d0*/  UMOV UR17, 0x40004040 ;  /* 0x4000404000117882 */ /* 0x000fe20000000000 */
[----:B------:R2:W-:Y:S01]  /*36e0*/  UTCHMMA gdesc[UR18], gdesc[UR20], tmem[UR11], tmem[UR36], idesc[UR37], UPT ;  /* 0x00ff2414120075ea */ /* 0x0005e2000b80000b */
[----:B------:R-:W-:Y:S01]  /*36f0*/  UMOV UR15, 0x40004040 ;  /* 0x40004040000f7882 */ /* 0x000fe20000000000 */
[----:B------:R-:W-:Y:S01]  /*3700*/  UMOV UR13, 0x40004040 ;  /* 0x40004040000d7882 */ /* 0x000fe20000000000 */
[----:B------:R-:W-:Y:S01]  /*3710*/  UMOV UR9, 0x40004040 ;  /* 0x4000404000097882 */ /* 0x000fe20000000000 */
[----:B------:R2:W-:Y:S01]  /*3720*/  UTCHMMA gdesc[UR14], gdesc[UR16], tmem[UR11], tmem[UR34], idesc[UR35], UPT ;  /* 0x00ff22100e0075ea */ /* 0x0005e2000b80000b */
[----:B------:R2:W-:Y:S01]  /*3730*/  UTCHMMA gdesc[UR8], gdesc[UR12], tmem[UR11], tmem[UR32], idesc[UR33], UPT ;  /* 0x00ff200c080075ea */ /* 0x0005e2000b80000b */
[----:B------:R2:W-:Y:S01]  /*3740*/  UTCBAR.MULTICAST [UR25], URZ, UR27 ;  /* 0x000000ff190073e9 */ /* 0x0005e2000800081b */
[----:B------:R-:W-:Y:S01]  /*3750*/  UMOV UR10, UR22 ;  /* 0x00000016000a7c82 */ /* 0x000fe20008000000 */
[----:B------:R-:W-:Y:S05]  /*3760*/  BRA.U UP3, `(.L_x_64) ;  /* 0xfffffffd03507547 */ /* 0x000fea000b83ffff */
.L_x_61:
[----:B--2---:R-:W-:Y:S01]  /*3770*/  UIADD3 UR4, UPT, UPT, UR31, 0x1, URZ ;  /* 0x000000011f047890 */ /* 0x004fe2000fffe0ff */
[C---:B------:R-:W-:Y:S01]  /*3780*/  ISETP.NE.AND P0, PT, R10.reuse, 0x2, PT ;  /* 0x000000020a00780c */ /* 0x040fe20003f05270 */
[----:B------:R-:W-:Y:S02]  /*3790*/  UIADD3 UR5, UPT, UPT, UR30, 0xa0, URZ ;  /* 0x000000a01e057890 */ /* 0x000fe4000fffe0ff */
[----:B------:R-:W-:Y:S01]  /*37a0*/  UISETP.NE.AND UP0, UPT, UR4, 0x4, UPT ;  /* 0x000000040400788c */ /* 0x000fe2000bf05270 */
[----:B-1----:R-:W-:Y:S02]  /*37b0*/  SEL R0, RZ, 0x1, P0 ;  /* 0x00000001ff007807 */ /* 0x002fe40000000000 */
[----:B------:R-:W-:Y:S01]  /*37c0*/  SEL R10, R10, RZ, P0 ;  /* 0x000000ff0a0a7207 */ /* 0x000fe20000000000 */
[----:B------:R-:W-:Y:S01]  /*37d0*/  USEL UR6, URZ, 0x1, UP0 ;  /* 0x00000001ff067887 */ /* 0x000fe20008000000 */
[----:B------:R-:W-:Y:S01]  /*37e0*/  LOP3.LUT R9, R9, R0, RZ, 0x3c, !PT ;  /* 0x0000000009097212 */ /* 0x000fe200078e3cff */
[----:B------:R-:W-:Y:S01]  /*37f0*/  USEL UR31, UR4, URZ, UP0 ;  /* 0x000000ff041f7287 */ /* 0x000fe20008000000 */
[----:B------:R1:W-:Y:S03]  /*3800*/  UTCBAR [UR5], URZ ;  /* 0x000000ff050073e9 */ /* 0x0003e600080000ff */
[----:B------:R-:W-:Y:S01]  /*3810*/  LOP3.LUT R11, R11, UR6, RZ, 0x3c, !PT ;  /* 0x000000060b0b7c12 */ /* 0x000fe2000f8e3cff */
[----:B------:R-:W-:Y:S07]  /*3820*/  @P1 BRA `(.L_x_65) ;  /* 0xfffffff800a01947 */ /* 0x000fee000383ffff */
[----:B------:R-:W2:Y:S01]  /*3830*/  S2UR UR8, SR_CgaCtaId ;  /* 0x00000000000879c3 */ /* 0x000ea20000008800 */
[----:B------:R-:W-:Y:S01]  /*3840*/  ELECT P0, URZ, PT ;  /* 0x0000000000ff782f */ /* 0x000fe20003800000 */
[----:B------:R-:W-:Y:S01]  /*3850*/  IMAD.MOV.U32 R0, RZ, RZ, 0x1 ;  /* 0x00000001ff007424 */ /* 0x000fe200078e00ff */
[----:B------:R-:W-:Y:S01]  /*3860*/  UIADD3 UR26, UPT, UPT, UR26, 0xc0, URZ ;  /* 0x000000c01a1a7890 */ /* 0x000fe2000fffe0ff */
[----:B------:R-:W-:Y:S01]  /*3870*/  SHF.L.U32 R3, R11, 0x1f, RZ ;  /* 0x0000001f0b037819 */ /* 0x000fe200000006ff */
[----:B------:R-:W-:-:S03]  /*3880*/  UMOV UR4, 0x40 ;  /* 0x0000004000047882 */ /* 0x000fc60000000000 */
[----:B------:R-:W-:Y:S01]  /*3890*/  UVIRTCOUNT.DEALLOC.SMPOOL 0x80 ;  /* 0x000000800000784c */ /* 0x000fe20000000000 */
[----:B--2---:R-:W-:Y:S02]  /*38a0*/  ULEA UR8, UR8, UR4, 0x18 ;  /* 0x0000000408087291 */ /* 0x004fe4000f8ec0ff */
[----:B------:R-:W-:-:S07]  /*38b0*/  ULEA UR4, UR31, UR26, 0x3 ;  /* 0x0000001a1f047291 */ /* 0x000fce000f8e18ff */
[----:B------:R2:W-:Y:S02]  /*38c0*/  @P0 STS.U8 [UR8+0x1c], R0 ;  /* 0x00001c00ff000988 */ /* 0x0005e40008000008 */
[----:B------:R-:W4:Y:S02]  /*38d0*/  SYNCS.PHASECHK.TRANS64.TRYWAIT P0, [UR4], R3 ;  /* 0x00000003ff0075a7 */ /* 0x000f240008001104 */
[----:B--2-4-:R-:W-:Y:S05]  /*38e0*/  @!P0 BRA `(.L_x_66) ;  /* 0x0000005c00b48947 */ /* 0x014fea0003800000 */
.L_x_155:
[----:B------:R-:W-:-:S04]  /*38f0*/  UIADD3 UR4, UPT, UPT, UR31, 0x1, URZ ;  /* 0x000000011f047890 */ /* 0x000fc8000fffe0ff */
[----:B------:R-:W-:-:S04]  /*3900*/  UISETP.NE.AND UP0, UPT, UR4, 0x4, UPT ;  /* 0x000000040400788c */ /* 0x000fc8000bf05270 */
[----:B------:R-:W-:Y:S02]  /*3910*/  USEL UR6, URZ, 0x1, UP0 ;  /* 0x00000001ff067887 */ /* 0x000fe40008000000 */
[----:B------:R-:W-:-:S04]  /*3920*/  USEL UR4, UR4, URZ, UP0 ;  /* 0x000000ff04047287 */ /* 0x000fc80008000000 */
[----:B-1----:R-:W-:Y:S01]  /*3930*/  ULEA UR5, UR4, UR26, 0x3 ;  /* 0x0000001a04057291 */ /* 0x002fe2000f8e18ff */
[----:B------:R-:W-:-:S04]  /*3940*/  LOP3.LUT R2, R11, UR6, RZ, 0x3c, !PT ;  /* 0x000000060b027c12 */ /* 0x000fc8000f8e3cff */
[----:B--2---:R-:W-:-:S04]  /*3950*/  SHF.L.U32 R3, R2, 0x1f, RZ ;  /* 0x0000001f02037819 */ /* 0x004fc800000006ff */
[----:B------:R-:W1:Y:S02]  /*3960*/  SYNCS.PHASECHK.TRANS64.TRYWAIT P0, [UR5], R3 ;  /* 0x00000003ff0075a7 */ /* 0x000e640008001105 */
[----:B-1----:R-:W-:Y:S05]  /*3970*/  @!P0 BRA `(.L_x_67) ;  /* 0x0000005c00a88947 */ /* 0x002fea0003800000 */
.L_x_157:
        /* <DEDUP_REMOVED lines=9> */
.L_x_159:
[----:B------:R-:W-:-:S04]  /*3a10*/  UIADD3 UR4, UPT, UPT, UR4, 0x1, URZ ;  /* 0x0000000104047890 */ /* 0x000fc8000fffe0ff */
[----:B------:R-:W-:-:S04]  /*3a20*/  UISETP.NE.AND UP0, UPT, UR4, 0x4, UPT ;  /* 0x000000040400788c */ /* 0x000fc8000bf05270 */
[----:B------:R-:W-:Y:S02]  /*3a30*/  USEL UR5, URZ, 0x1, UP0 ;  /* 0x00000001ff057887 */ /* 0x000fe40008000000 */
[----:B------:R-:W-:-:S04]  /*3a40*/  USEL UR4, UR4, URZ, UP0 ;  /* 0x000000ff04047287 */ /* 0x000fc80008000000 */
[----:B------:R-:W-:Y:S01]  /*3a50*/  ULEA UR4, UR4, UR26, 0x3 ;  /* 0x0000001a04047291 */ /* 0x000fe2000f8e18ff */
[----:B-1----:R-:W-:-:S04]  /*3a60*/  LOP3.LUT R3, R2, UR5, RZ, 0x3c, !PT ;  /* 0x0000000502037c12 */ /* 0x002fc8000f8e3cff */
[----:B------:R-:W-:-:S04]  /*3a70*/  SHF.L.U32 R3, R3, 0x1f, RZ ;  /* 0x0000001f03037819 */ /* 0x000fc800000006ff */
[----:B------:R-:W1:Y:S02]  /*3a80*/  SYNCS.PHASECHK.TRANS64.TRYWAIT P0, [UR4], R3 ;  /* 0x00000003ff0075a7 */ /* 0x000e640008001104 */
[----:B-1----:R-:W-:Y:S05]  /*3a90*/  @!P0 BRA `(.L_x_69) ;  /* 0x0000005c00908947 */ /* 0x002fea0003800000 */
.L_x_161:
[----:B------:R-:W-:Y:S01]  /*3aa0*/  NOP ;  /* 0x0000000000007918 */ /* 0x000fe20000000000 */
[----:B-1----:R-:W1:Y:S01]  /*3ab0*/  LDS R0, [UR8+0x14] ;  /* 0x00001408ff007984 */ /* 0x002e620008000800 */
[----:B------:R-:W-:Y:S01]  /*3ac0*/  ULOP3.LUT UR4, UR42, 0xffff, URZ, 0xc0, !UPT ;  /* 0x0000ffff2a047892 */ /* 0x000fe2000f8ec0ff */
[----:B------:R-:W-:Y:S01]  /*3ad0*/  UMOV UR5, 0xffff ;  /* 0x0000ffff00057882 */ /* 0x000fe20000000000 */
[----:B------:R-:W-:Y:S02]  /*3ae0*/  UMOV UR6, 0x1 ;  /* 0x0000000100067882 */ /* 0x000fe40000000000 */
[----:B------:R-:W-:-:S04]  /*3af0*/  USHF.R.U32.HI UR4, URZ, 0x5, UR4 ;  /* 0x00000005ff047899 */ /* 0x000fc80008011604 */
[----:B------:R-:W-:Y:S02]  /*3b00*/  USHF.L.U32 UR5, UR5, UR4, URZ ;  /* 0x0000000405057299 */ /* 0x000fe400080006ff */
[----:B------:R-:W-:-:S04]  /*3b10*/  USHF.L.U32 UR4, UR6, UR4, URZ ;  /* 0x0000000406047299 */ /* 0x000fc800080006ff */
[----:B-1----:R-:W-:-:S04]  /*3b20*/  LOP3.LUT R0, R0, UR5, RZ, 0xc0, !PT ;  /* 0x0000000500007c12 */ /* 0x002fc8000f8ec0ff */
[----:B------:R-:W-:-:S13]  /*3b30*/  ISETP.NE.AND P0, PT, R0, UR5, PT ;  /* 0x0000000500007c0c */ /* 0x000fda000bf05270 */
[----:B------:R-:W-:Y:S05]  /*3b40*/  @P0 BRA `(.L_x_70) ;  /* 0x0000000000580947 */ /* 0x000fea0003800000 */
[----:B------:R-:W1:Y:S02]  /*3b50*/  LDS R0, [UR8+0x18] ;  /* 0x00001808ff007984 */ /* 0x000e640008000800 */
[----:B-1----:R-:W-:-:S04]  /*3b60*/  LOP3.LUT R0, R0, UR4, RZ, 0xc0, !PT ;  /* 0x0000000400007c12 */ /* 0x002fc8000f8ec0ff */
[----:B------:R-:W-:-:S13]  /*3b70*/  ISETP.NE.AND P0, PT, R0, UR4, PT ;  /* 0x0000000400007c0c */ /* 0x000fda000bf05270 */
[----:B------:R-:W-:Y:S05]  /*3b80*/  @P0 BRA `(.L_x_71) ;  /* 0x00000000003c0947 */ /* 0x000fea0003800000 */
[----:B------:R-:W1:Y:S01]  /*3b90*/  S2R R2, SR_LANEID ;  /* 0x0000000000027919 */ /* 0x000e620000000000 */
[----:B------:R-:W-:Y:S01]  /*3ba0*/  ULOP3.LUT UR5, URZ, UR5, URZ, 0x33, !UPT ;  /* 0x00000005ff057292 */ /* 0x000fe2000f8e33ff */
[----:B------:R-:W-:Y:S01]  /*3bb0*/  LOP3.LUT R4, RZ, UR4, RZ, 0x33, !PT ;  /* 0x00000004ff047c12 */ /* 0x000fe2000f8e33ff */
[----:B------:R-:W-:Y:S02]  /*3bc0*/  VOTEU.ANY UR4, UPT, PT ;  /* 0x0000000000047886 */ /* 0x000fe400038e0100 */
[----:B------:R-:W-:Y:S01]  /*3bd0*/  UFLO.U32 UR4, UR4 ;  /* 0x00000004000472bd */ /* 0x000fe200080e0000 */
[----:B------:R-:W2:Y:S01]  /*3be0*/  REDUX UR6, R4 ;  /* 0x00000000040673c4 */ /* 0x000ea20000000000 */
[----:B------:R-:W-:-:S06]  /*3bf0*/  IMAD.U32 R0, RZ, RZ, UR5 ;  /* 0x00000005ff007e24 */ /* 0x000fcc000f8e00ff */
[----:B------:R4:W-:Y:S01]  /*3c00*/  UTCATOMSWS.AND URZ, UR5 ;  /* 0x0000000500ff79e3 */ /* 0x0009e20008000000 */
[----:B------:R-:W3:Y:S01]  /*3c10*/  REDUX UR7, R0 ;  /* 0x00000000000773c4 */ /* 0x000ee20000000000 */
[----:B-1----:R-:W-:Y:S01]  /*3c20*/  ISETP.EQ.U32.AND P0, PT, R2, UR4, PT ;  /* 0x0000000402007c0c */ /* 0x002fe2000bf02070 */
[----:B--2---:R-:W-:Y:S01]  /*3c30*/  IMAD.U32 R2, RZ, RZ, UR6 ;  /* 0x00000006ff027e24 */ /* 0x004fe2000f8e00ff */
[----:B---3--:R-:W-:-:S11]  /*3c40*/  MOV R3, UR7 ;  /* 0x0000000700037c02 */ /* 0x008fd60008000f00 */
[----:B------:R4:W-:Y:S04]  /*3c50*/  @P0 ATOMS.AND RZ, [UR8+0x14], R3 ;  /* 0x00001403ffff098c */ /* 0x0009e8000a800008 */
[----:B------:R4:W-:Y:S01]  /*3c60*/  @P0 ATOMS.AND RZ, [UR8+0x18], R2 ;  /* 0x00001802ffff098c */ /* 0x0009e2000a800008 */
[----:B------:R-:W-:Y:S05]  /*3c70*/  BRA `(.L_x_72) ;  /* 0x0000000000147947 */ /* 0x000fea0003800000 */
.L_x_71:
[----:B------:R-:W-:Y:S02]  /*3c80*/  MOV R2, 0x3ca0 ;  /* 0x00003ca000027802 */ /* 0x000fe40000000f00 */
[----:B---3-5:R-:W-:Y:S05]  /*3c90*/  CALL.REL.NOINC `($__internal_0_$__cuda_sm10x_tcgen05_guardrail_trap_col_being_dealloced_not_returned_by_alloc) ;  /* 0x0000006000787944 */ /* 0x028fea0003c00000 */
[----:B------:R-:W-:Y:S05]  /*3ca0*/  BRA `(.L_x_72) ;  /* 0x0000000000087947 */ /* 0x000fea0003800000 */
.L_x_70:
[----:B------:R-:W-:Y:S02]  /*3cb0*/  MOV R2, 0x3cd0 ;  /* 0x00003cd000027802 */ /* 0x000fe40000000f00 */
[----:B---3-5:R-:W-:Y:S05]  /*3cc0*/  CALL.REL.NOINC `($__internal_2_$__cuda_sm10x_tcgen05_guardrail_trap_unallocated_columns_being_dealloced) ;  /* 0x0000006000847944 */ /* 0x028fea0003c00000 */
.L_x_72:
[----:B------:R-:W-:Y:S01]  /*3cd0*/  NOP ;  /* 0x0000000000007918 */ /* 0x000fe20000000000 */
[----:B----4-:R-:W-:Y:S05]  /*3ce0*/  EXIT ;  /* 0x000000000000794d */ /* 0x010fea0003800000 */
.L_x_54:
[----:B------:R-:W-:-:S09]  /*3cf0*/  UISETP.NE.OR UP0, UPT, UR17, 0x3, !UP3 ;  /* 0x000000031100788c */ /* 0x000fd2000df05670 */
[----:B------:R-:W-:Y:S05]  /*3d00*/  BRA.U UP0, `(.L_x_73) ;  /* 0x0000001100547547 */ /* 0x000fea000b800000 */
[----:B------:R-:W1:Y:S01]  /*3d10*/  LDCU UR31, c[0x0][0x370] ;  /* 0x00006e00ff1f77ac */ /* 0x000e620008000800 */
[----:B------:R-:W2:Y:S01]  /*3d20*/  LDC.64 R16, c[0x0][0x348] ;  /* 0x0000d200ff107b82 */ /* 0x000ea20000000a00 */
[----:B------:R-:W-:Y:S02]  /*3d30*/  HFMA2 R13, -RZ, RZ, 0, 0 ;  /* 0x00000000ff0d7431 */ /* 0x000fe400000001ff */
[----:B------:R-:W-:Y:S01]  /*3d40*/  IMAD.MOV.U32 R15, RZ, RZ, 0x1 ;  /* 0x00000001ff0f7424 */ /* 0x000fe200078e00ff */
[----:B------:R-:W1:Y:S01]  /*3d50*/  LDCU.128 UR48, c[0x0][0xb10] ;  /* 0x00016200ff3077ac */ /* 0x000e620008000c00 */
[----:B------:R-:W-:Y:S01]  /*3d60*/  IMAD.MOV.U32 R14, RZ, RZ, RZ ;  /* 0x000000ffff0e7224 */ /* 0x000fe200078e00ff */
[----:B------:R-:W-:Y:S01]  /*3d70*/  MOV R7, 0x2000 ;  /* 0x0000200000077802 */ /* 0x000fe20000000f00 */
[----:B------:R-:W3:Y:S01]  /*3d80*/  LDCU UR30, c[0x0][0x374] ;  /* 0x00006e80ff1e77ac */ /* 0x000ee20008000800 */
[----:B------:R-:W4:Y:S01]  /*3d90*/  LDC.64 R2, c[0x0][0x888] ;  /* 0x00022200ff027b82 */ /* 0x000f220000000a00 */
[----:B------:R-:W3:Y:S01]  /*3da0*/  LDCU UR15, c[0x0][0xb0c] ;  /* 0x00016180ff0f77ac */ /* 0x000ee20008000800 */
[----:B------:R-:W2:Y:S06]  /*3db0*/  LDCU UR40, c[0x0][0xb20] ;  /* 0x00016400ff2877ac */ /* 0x000eac0008000800 */
[----:B------:R-:W4:Y:S01]  /*3dc0*/  LDC.64 R4, c[0x0][0x890] ;  /* 0x00022400ff047b82 */ /* 0x000f220000000a00 */
[----:B------:R-:W2:Y:S01]  /*3dd0*/  LDCU UR4, c[0x0][0xb30] ;  /* 0x00016600ff0477ac */ /* 0x000ea20008000800 */
[----:B------:R-:W-:Y:S01]  /*3de0*/  UMOV UR21, 0x400 ;  /* 0x0000040000157882 */ /* 0x000fe20000000000 */
[----:B-1----:R-:W-:-:S02]  /*3df0*/  UIMAD.WIDE.U32 UR6, UR31, UR48, URZ ;  /* 0x000000301f0672a5 */ /* 0x002fc4000f8e00ff */
[----:B---3--:R-:W-:Y:S02]  /*3e00*/  UIMAD.WIDE.U32 UR8, UR30, UR51, URZ ;  /* 0x000000331e0872a5 */ /* 0x008fe4000f8e00ff */
[----:B------:R-:W-:Y:S02]  /*3e10*/  ULEA UR21, UR47, UR21, 0x18 ;  /* 0x000000152f157291 */ /* 0x000fe4000f8ec0ff */
[----:B------:R-:W-:Y:S02]  /*3e20*/  UPLOP3.LUT UP3, UPT, UPT, UPT, UPT, 0x40, 0x4 ;  /* 0x000000000004789c */ /* 0x000fe40003f6e870 */
[----:B------:R-:W-:Y:S01]  /*3e30*/  UIADD3 UR37, UPT, UPT, UR21, 0x48, URZ ;  /* 0x0000004815257890 */ /* 0x000fe2000fffe0ff */
[----:B------:R-:W-:Y:S01]  /*3e40*/  UMOV UR6, UR7 ;  /* 0x0000000700067c82 */ /* 0x000fe20008000000 */
[----:B------:R-:W-:Y:S01]  /*3e50*/  UMOV UR38, UR9 ;  /* 0x0000000900267c82 */ /* 0x000fe20008000000 */
[----:B------:R-:W-:Y:S02]  /*3e60*/  UISETP.GE.AND UP0, UPT, UR42, 0x1, UPT ;  /* 0x000000012a00788c */ /* 0x000fe4000bf06270 */
[----:B------:R-:W-:Y:S01]  /*3e70*/  UISETP.NE.AND UP4, UPT, UR42, 0x1, UPT ;  /* 0x000000012a00788c */ /* 0x000fe2000bf85270 */
[----:B------:R-:W1:Y:S01]  /*3e80*/  LDCU.64 UR22, c[0x0][0xb28] ;  /* 0x00016500ff1677ac */ /* 0x000e620008000a00 */
[----:B------:R-:W-:-:S02]  /*3e90*/  UISETP.NE.AND UP6, UPT, UR15, 0x1, UPT ;  /* 0x000000010f00788c */ /* 0x000fc4000bfc5270 */
[----:B------:R-:W-:Y:S02]  /*3ea0*/  UISETP.NE.AND UP5, UPT, UR50, 0x1, UPT ;  /* 0x000000013200788c */ /* 0x000fe4000bfa5270 */
[----:B------:R-:W-:Y:S02]  /*3eb0*/  UIADD3 UR33, UPT, UPT, UR21, 0x30, URZ ;  /* 0x0000003015217890 */ /* 0x000fe4000fffe0ff */
[----:B------:R-:W-:Y:S02]  /*3ec0*/  UIADD3 UR25, UPT, UPT, UR21, 0x38, URZ ;  /* 0x0000003815197890 */ /* 0x000fe4000fffe0ff */
[----:B------:R-:W-:Y:S02]  /*3ed0*/  UIADD3 UR17, UPT, UPT, UR21, 0x40, URZ ;  /* 0x0000004015117890 */ /* 0x000fe4000fffe0ff */
[----:B------:R-:W-:Y:S02]  /*3ee0*/  UPRMT UR37, UR47, 0x654, UR37 ;  /* 0x000006542f257896 */ /* 0x000fe40008000025 */
[----:B------:R-:W-:-:S02]  /*3ef0*/  USHF.R.U32.HI UR39, URZ, UR49, UR6 ;  /* 0x00000031ff277299 */ /* 0x000fc40008011606 */
[----:B--2---:R-:W-:Y:S02]  /*3f00*/  USHF.R.U32.HI UR38, URZ, UR40, UR38 ;  /* 0x00000028ff267299 */ /* 0x004fe40008011626 */
[----:B------:R-:W-:-:S11]  /*3f10*/  UISETP.NE.AND UP2, UPT, UR4, 0x1, UPT ;  /* 0x000000010400788c */ /* 0x000fd6000bf45270 */
.L_x_84:
[C---:B------:R-:W-:Y:S02]  /*3f20*/  LEA R12, R14.reuse, UR21, 0x3 ;  /* 0x000000150e0c7c11 */ /* 0x040fe4000f8e18ff */
[----:B------:R-:W-:Y:S02]  /*3f30*/  SHF.L.U32 R9, R13, 0x1f, RZ ;  /* 0x0000001f0d097819 */ /* 0x000fe400000006ff */
[----:B------:R-:W-:Y:S02]  /*3f40*/  LEA R10, R14, UR21, 0x4 ;  /* 0x000000150e0a7c11 */ /* 0x000fe4000f8e20ff */
[----:B--2---:R-:W2:Y:S02]  /*3f50*/  SYNCS.PHASECHK.TRANS64.TRYWAIT P0, [R12+URZ+0x80], R9 ;  /* 0x000080090c0075a7 */ /* 0x004ea400080011ff */
[----:B--2---:R-:W-:Y:S05]  /*3f60*/  @!P0 BRA `(.L_x_74) ;  /* 0x0000005800748947 */ /* 0x004fea0003800000 */
.L_x_162:
[----:B--2---:R-:W2:Y:S01]  /*3f70*/  LDS.128 R8, [R10+0x110] ;  /* 0x000110000a087984 */ /* 0x004ea20000000c00 */
[----:B------:R-:W-:Y:S01]  /*3f80*/  UISETP.GE.AND UP0, UPT, UR42, 0x1, UPT ;  /* 0x000000012a00788c */ /* 0x000fe2000bf06270 */
[----:B------:R-:W-:Y:S01]  /*3f90*/  @!PT LDS RZ, [RZ] ;  /* 0x00000000fffff984 */ /* 0x000fe20000000800 */
[----:B------:R-:W-:Y:S01]  /*3fa0*/  @!PT LDS RZ, [RZ] ;  /* 0x00000000fffff984 */ /* 0x000fe20000000800 */
[----:B------:R-:W-:Y:S01]  /*3fb0*/  @!PT LDS RZ, [RZ] ;  /* 0x00000000fffff984 */ /* 0x000fe20000000800 */
[----:B------:R-:W-:Y:S01]  /*3fc0*/  @!PT LDS RZ, [RZ] ;  /* 0x00000000fffff984 */ /* 0x000fe20000000800 */
[----:B------:R3:W-:Y:S06]  /*3fd0*/  MEMBAR.ALL.CTA ;  /* 0x0000000000007992 */ /* 0x0007ec0000008000 */
[----:B---3--:R-:W3:Y:S01]  /*3fe0*/  FENCE.VIEW.ASYNC.S ;  /* 0x00000000000073c6 */ /* 0x008ee20000000000 */
[----:B--2---:R-:W-:Y:S11]  /*3ff0*/  LOP3.LUT P0, RZ, R10, 0x1, RZ, 0xc0, !PT ;  /* 0x000000010aff7812 */ /* 0x004ff6000780c0ff */
[----:B------:R-:W-:Y:S02]  /*4000*/  @!UPT UIADD3 URZ, UPT, UPT, URZ, URZ, URZ ;  /* 0x000000fffffff290 */ /* 0x000fe4000fffe0ff */
[----:B---3--:R-:W-:Y:S01]  /*4010*/  VOTEU.ANY UP1, P0 ;  /* 0x0000000000ff7886 */ /* 0x008fe20000020100 */
[----:B------:R-:W-:Y:S11]  /*4020*/  PLOP3.LUT P0, PT, PT, PT, UP1, 0x80, 0x8 ;  /* 0x000000000008781c */ /* 0x000ff60003f0f018 */
[----:B------:R-:W-:Y:S02]  /*4030*/  @!UPT UIADD3 URZ, UPT, UPT, URZ, URZ, URZ ;  /* 0x000000fffffff290 */ /* 0x000fe4000fffe0ff */
[----:B------:R-:W-:Y:S02]  /*4040*/  @P0 SHF.R.U32.HI R0, RZ, 0x10, R9 ;  /* 0x00000010ff000819 */ /* 0x000fe40000011609 */
[----:B------:R-:W-:Y:S02]  /*4050*/  @P0 MOV R6, R8 ;  /* 0x0000000800060202 */ /* 0x000fe40000000f00 */
[----:B------:R-:W-:Y:S01]  /*4060*/  @P0 R2UR UR4, R0 ;  /* 0x00000000000402ca */ /* 0x000fe200000e0000 */
[----:B------:R-:W-:Y:S01]  /*4070*/  VIADD R0, R12, 0x90 ;  /* 0x000000900c007836 */ /* 0x000fe20000000000 */
[----:B------:R-:W-:Y:S02]  /*4080*/  @P0 LOP3.LUT R8, R9, 0xffff, RZ, 0xc0, !PT ;  /* 0x0000ffff09080812 */ /* 0x000fe400078ec0ff */
[----:B------:R-:W-:Y:S02]  /*4090*/  @P0 R2UR UR6, R6 ;  /* 0x00000000060602ca */ /* 0x000fe400000e0000 */
[----:B------:R-:W-:Y:S02]  /*40a0*/  PRMT R0, RZ, 0x654, R0 ;  /* 0x00000654ff007816 */ /* 0x000fe40000000000 */
[----:B------:R-:W-:Y:S02]  /*40b0*/  @P0 R2UR UR5, R8 ;  /* 0x00000000080502ca */ /* 0x000fe400000e0000 */
[----:B------:R2:W-:Y:S03]  /*40c0*/  SYNCS.ARRIVE.TRANS64.RED.A1T0 RZ, [R0+URZ], RZ ;  /* 0x000000ff00ff79a7 */ /* 0x0005e600081004ff */
[----:B------:R-:W-:Y:S04]  /*40d0*/  @UP1 UMOV UR29, UR4 ;  /* 0x00000004001d1c82 */ /* 0x000fe80008000000 */
[----:B------:R-:W-:Y:S04]  /*40e0*/  @UP1 UMOV UR14, UR6 ;  /* 0x00000006000e1c82 */ /* 0x000fe80008000000 */
[----:B------:R-:W-:Y:S01]  /*40f0*/  @UP1 UMOV UR13, UR5 ;  /* 0x00000005000d1c82 */ /* 0x000fe20008000000 */
[----:B------:R-:W-:Y:S05]  /*4100*/  BRA.U !UP0, `(.L_x_75) ;  /* 0x0000000108a47547 */ /* 0x000fea000b800000 */
[----:B------:R-:W-:Y:S02]  /*4110*/  UIMAD.WIDE.U32 UR18, UR13, UR51, URZ ;  /* 0x000000330d1272a5 */ /* 0x000fe4000f8e00ff */
[----:B------:R-:W-:Y:S02]  /*4120*/  UIMAD.WIDE.U32 UR26, UR14, UR48, URZ ;  /* 0x000000300e1a72a5 */ /* 0x000fe4000f8e00ff */
[----:B------:R-:W-:Y:S02]  /*4130*/  USEL UR4, UR30, UR38, !UP5 ;  /* 0x000000261e047287 */ /* 0x000fe4000e800000 */
[----:B------:R-:W-:Y:S02]  /*4140*/  USEL UR7, UR31, UR39, !UP6 ;  /* 0x000000271f077287 */ /* 0x000fe4000f000000 */
[----:B-1----:R-:W-:Y:S02]  /*4150*/  UIMAD.WIDE.U32 UR8, UR4, UR22, URZ ;  /* 0x00000016040872a5 */ /* 0x002fe4000f8e00ff */
[----:B------:R-:W-:Y:S01]  /*4160*/  UIMAD.WIDE.U32 UR10, UR7, UR22, URZ ;  /* 0x00000016070a72a5 */ /* 0x000fe2000f8e00ff */
[----:B------:R-:W-:Y:S02]  /*4170*/  UMOV UR5, UR19 ;  /* 0x0000001300057c82 */ /* 0x000fe40008000000 */
[----:B------:R-:W-:Y:S03]  /*4180*/  USHF.R.U32.HI UR6, URZ, UR40, UR5 ;  /* 0x00000028ff067299 */ /* 0x000fe60008011605 */
[----:B------:R-:W-:Y:S01]  /*4190*/  UMOV UR5, UR27 ;  /* 0x0000001b00057c82 */ /* 0x000fe20008000000 */
[----:B------:R-:W-:Y:S02]  /*41a0*/  USEL UR6, UR13, UR6, !UP5 ;  /* 0x000000060d067287 */ /* 0x000fe4000e800000 */
[----:B------:R-:W-:Y:S03]  /*41b0*/  USHF.R.U32.HI UR12, URZ, UR49, UR5 ;  /* 0x00000031ff0c7299 */ /* 0x000fe60008011605 */
[----:B------:R-:W-:Y:S02]  /*41c0*/  UMOV UR5, UR9 ;  /* 0x0000000900057c82 */ /* 0x000fe40008000000 */
[----:B------:R-:W-:Y:S03]  /*41d0*/  @UP4 USHF.R.U32.HI UR4, URZ, UR23, UR5 ;  /* 0x00000017ff044299 */ /* 0x000fe60008011605 */
[----:B------:R-:W-:Y:S01]  /*41e0*/  UMOV UR5, UR11 ;  /* 0x0000000b00057c82 */ /* 0x000fe20008000000 */
[----:B------:R-:W-:Y:S02]  /*41f0*/  UIMAD UR4, UR42, UR4, URZ ;  /* 0x000000042a0472a4 */ /* 0x000fe4000f8e02ff */
[----:B------:R-:W-:Y:S02]  /*4200*/  @UP4 USHF.R.U32.HI UR7, URZ, UR23, UR5 ;  /* 0x00000017ff074299 */ /* 0x000fe40008011605 */
[----:B------:R-:W-:Y:S02]  /*4210*/  UIMAD.WIDE.U32 UR10, UR6, UR22, URZ ;  /* 0x00000016060a72a5 */ /* 0x000fe4000f8e00ff */
[----:B------:R-:W-:Y:S02]  /*4220*/  USEL UR5, UR14, UR12, !UP6 ;  /* 0x0000000c0e057287 */ /* 0x000fe4000f000000 */
[----:B------:R-:W-:Y:S02]  /*4230*/  UIMAD UR8, UR42, UR7, URZ ;  /* 0x000000072a0872a4 */ /* 0x000fe4000f8e02ff */
[----:B------:R-:W-:Y:S03]  /*4240*/  UISETP.GE.AND UP0, UPT, UR6, UR4, UPT ;  /* 0x000000040600728c */ /* 0x000fe6000bf06270 */
[----:B------:R-:W-:Y:S01]  /*4250*/  UMOV UR4, UR11 ;  /* 0x0000000b00047c82 */ /* 0x000fe20008000000 */
[----:B------:R-:W-:Y:S02]  /*4260*/  UISETP.GE.OR UP0, UPT, UR5, UR8, UP0 ;  /* 0x000000080500728c */ /* 0x000fe40008706670 */
[----:B------:R-:W-:Y:S02]  /*4270*/  USHF.R.U32.HI UR4, URZ, UR23, UR4 ;  /* 0x00000017ff047299 */ /* 0x000fe40008011604 */
[----:B------:R-:W-:Y:S02]  /*4280*/  UIMAD.WIDE.U32 UR8, UR5, UR22, URZ ;  /* 0x00000016050872a5 */ /* 0x000fe4000f8e00ff */
[----:B------:R-:W-:Y:S04]  /*4290*/  USEL UR10, UR6, UR4, !UP4 ;  /* 0x00000004060a7287 */ /* 0x000fe8000e000000 */
[----:B------:R-:W-:Y:S01]  /*42a0*/  UIADD3 UR11, UPT, UPT, -UR10, URZ, URZ ;  /* 0x000000ff0a0b7290 */ /* 0x000fe2000fffe1ff */
[----:B------:R-:W-:Y:S02]  /*42b0*/  @!UP0 UMOV UR4, UR9 ;  /* 0x0000000900048c82 */ /* 0x000fe40008000000 */
[----:B------:R-:W-:Y:S02]  /*42c0*/  @!UP0 USHF.R.U32.HI UR4, URZ, UR23, UR4 ;  /* 0x00000017ff048299 */ /* 0x000fe40008011604 */
[----:B------:R-:W-:Y:S02]  /*42d0*/  UIMAD UR8, UR42, UR11, UR6 ;  /* 0x0000000b2a0872a4 */ /* 0x000fe4000f8e0206 */
[----:B------:R-:W-:Y:S04]  /*42e0*/  @!UP0 USEL UR4, UR5, UR4, !UP4 ;  /* 0x0000000405048287 */ /* 0x000fe8000e000000 */
[----:B------:R-:W-:Y:S02]  /*42f0*/  @!UP0 UIMAD UR8, UR7, UR8, UR4 ;  /* 0x00000008070882a4 */ /* 0x000fe4000f8e0204 */
[----:B------:R-:W-:Y:S02]  /*4300*/  @!UP0 UIADD3 UR9, UPT, UPT, UR10, -UR4, URZ ;  /* 0x800000040a098290 */ /* 0x000fe4000fffe0ff */
[----:B------:R-:W-:Y:S02]  /*4310*/  UIADD3 UR4, UPT, UPT, -UR5, URZ, URZ ;  /* 0x000000ff05047290 */ /* 0x000fe4000fffe1ff */
[----:B------:R-:W-:Y:S02]  /*4320*/  UIADD3 UR7, UPT, UPT, -UR6, URZ, URZ ;  /* 0x000000ff06077290 */ /* 0x000fe4000fffe1ff */
[----:B------:R-:W-:Y:S02]  /*4330*/  @!UP0 UIMAD UR6, UR9, UR42, UR5 ;  /* 0x0000002a090682a4 */ /* 0x000fe4000f8e0205 */
[----:B------:R-:W-:Y:S02]  /*4340*/  UIMAD UR14, UR15, UR4, UR14 ;  /* 0x000000040f0e72a4 */ /* 0x000fe4000f8e020e */
[----:B------:R-:W-:Y:S01]  /*4350*/  UIMAD UR13, UR50, UR7, UR13 ;  /* 0x00000007320d72a4 */ /* 0x000fe2000f8e020d */
[----:B------:R-:W-:Y:S02]  /*4360*/  @!UP0 UMOV UR5, UR8 ;  /* 0x0000000800058c82 */ /* 0x000fe40008000000 */
[----:B------:R-:W-:Y:S02]  /*4370*/  UIMAD UR14, UR5, UR15, UR14 ;  /* 0x0000000f050e72a4 */ /* 0x000fe4000f8e020e */
[----:B------:R-:W-:Y:S11]  /*4380*/  UIMAD UR13, UR6, UR50, UR13 ;  /* 0x00000032060d72a4 */ /* 0x000ff6000f8e020d */
[----:B------:R-:W-:Y:S01]  /*4390*/  @!UPT UIADD3 URZ, UPT, UPT, URZ, URZ, URZ ;  /* 0x000000fffffff290 */ /* 0x000fe2000fffe0ff */
.L_x_75:
[----:B------:R-:W3:Y:S01]  /*43a0*/  @!UP2 LDCU.128 UR8, c[0x0][0xb10] ;  /* 0x00016200ff08a7ac */ /* 0x000ee20008000c00 */
[C---:B----4-:R-:W-:Y:S02]  /*43b0*/  ISETP.NE.U32.AND P1, PT, R4.reuse, RZ, PT ;  /* 0x000000ff0400720c */ /* 0x050fe40003f25070 */
[----:B------:R-:W-:Y:S02]  /*43c0*/  ISETP.NE.U32.AND P0, PT, R4, RZ, PT ;  /* 0x000000ff0400720c */ /* 0x000fe40003f05070 */
[C---:B------:R-:W-:Y:S02]  /*43d0*/  ISETP.NE.AND.EX P1, PT, R5.reuse, RZ, PT, P1 ;  /* 0x000000ff0500720c */ /* 0x040fe40003f25310 */
[----:B------:R-:W-:Y:S01]  /*43e0*/  ISETP.NE.AND.EX P0, PT, R5, RZ, PT, P0 ;  /* 0x000000ff0500720c */ /* 0x000fe20003f05300 */
[----:B------:R-:W4:Y:S01]  /*43f0*/  @!UP2 LDCU UR5, c[0x0][0xb0c] ;  /* 0x00016180ff05a7ac */ /* 0x000f220008000800 */
[----:B------:R-:W-:Y:S01]  /*4400*/  SHF.L.U32 R9, R15, 0x1f, RZ ;  /* 0x0000001f0f097819 */ /* 0x000fe200000006ff */
[----:B------:R-:W-:Y:S02]  /*4410*/  USHF.L.U32 UR35, UR16, 0x7, URZ ;  /* 0x0000000710237899 */ /* 0x000fe400080006ff */
[----:B------:R-:W-:Y:S02]  /*4420*/  USHF.L.U32 UR34, UR20, 0x7, URZ ;  /* 0x0000000714227899 */ /* 0x000fe400080006ff */
[----:B---3--:R-:W-:Y:S07]  /*4430*/  UIMAD.WIDE.U32 UR6, UR14, UR8, URZ ;  /* 0x000000080e0672a5 */ /* 0x008fee000f8e00ff */
[----:B------:R-:W-:Y:S01]  /*4440*/  @!UP2 UMOV UR4, UR7 ;  /* 0x000000070004ac82 */ /* 0x000fe20008000000 */
[----:B----4-:R-:W-:Y:S02]  /*4450*/  @!UP2 UISETP.NE.AND UP0, UPT, UR5, 0x1, UPT ;  /* 0x000000010500a88c */ /* 0x010fe4000bf05270 */
[----:B------:R-:W-:Y:S02]  /*4460*/  @!UP2 USHF.R.U32.HI UR4, URZ, UR9, UR4 ;  /* 0x00000009ff04a299 */ /* 0x000fe40008011604 */
[----:B------:R-:W-:Y:S02]  /*4470*/  UIMAD.WIDE.U32 UR6, UR13, UR11, URZ ;  /* 0x0000000b0d0672a5 */ /* 0x000fe4000f8e00ff */
[----:B------:R-:W-:Y:S02]  /*4480*/  @!UP2 USEL UR8, UR14, UR4, !UP0 ;  /* 0x000000040e08a287 */ /* 0x000fe4000c000000 */
[----:B------:R-:W-:Y:S03]  /*4490*/  @!UP2 UISETP.NE.AND UP0, UPT, UR10, 0x1, UPT ;  /* 0x000000010a00a88c */ /* 0x000fe6000bf05270 */
[----:B------:R-:W-:Y:S02]  /*44a0*/  @!UP2 UMOV UR6, UR7 ;  /* 0x000000070006ac82 */ /* 0x000fe40008000000 */
[----:B------:R-:W3:Y:S02]  /*44b0*/  @!UP2 LDCU UR4, c[0x0][0xb20] ;  /* 0x00016400ff04a7ac */ /* 0x000ee40008000800 */
[----:B---3--:R-:W-:Y:S04]  /*44c0*/  @!UP2 USHF.R.U32.HI UR6, URZ, UR4, UR6 ;  /* 0x00000004ff06a299 */ /* 0x008fe80008011606 */
[----:B------:R-:W-:Y:S04]  /*44d0*/  @!UP2 USEL UR6, UR13, UR6, !UP0 ;  /* 0x000000060d06a287 */ /* 0x000fe8000c000000 */
[----:B------:R-:W-:Y:S02]  /*44e0*/  @!UP2 UIADD3 UR4, UPT, UPT, -UR8, UR6, URZ ;  /* 0x000000060804a290 */ /* 0x000fe4000fffe1ff */
[----:B------:R-:W-:Y:S02]  /*44f0*/  @!UP2 UIADD3 UR6, UPT, UPT, UR8, -UR6, URZ ;  /* 0x800000060806a290 */ /* 0x000fe4000fffe0ff */
[----:B------:R-:W-:Y:S02]  /*4500*/  @!UP2 UIMAD UR14, UR4, UR5, UR14 ;  /* 0x00000005040ea2a4 */ /* 0x000fe4000f8e020e */
[----:B------:R-:W-:Y:S01]  /*4510*/  @!UP2 UIMAD UR13, UR6, UR10, UR13 ;  /* 0x0000000a060da2a4 */ /* 0x000fe2000f8e020d */
[----:B------:R-:W-:Y:S11]  /*4520*/  BRA.U UP3, `(.L_x_76) ;  /* 0x0000000103107547 */ /* 0x000ff6000b800000 */
[----:B--2---:R-:W-:Y:S04]  /*4530*/  MOV R0, UR43 ;  /* 0x0000002b00007c02 */ /* 0x004fe80008000f00 */
[----:B------:R-:W-:Y:S04]  /*4540*/  SHF.L.U32 R11, R0, 0x1f, RZ ;  /* 0x0000001f000b7819 */ /* 0x000fe800000006ff */
[----:B------:R-:W2:Y:S02]  /*4550*/  SYNCS.PHASECHK.TRANS64.TRYWAIT P2, [UR21+0x78], R11 ;  /* 0x0000780bff0075a7 */ /* 0x000ea40008041115 */
[----:B--2---:R-:W-:Y:S05]  /*4560*/  @!P2 BRA `(.L_x_77) ;  /* 0x000000540008a947 */ /* 0x004fea0003800000 */
.L_x_76:
[----:B------:R-:W-:Y:S05]  /*4570*/  @!P1 BRA `(.L_x_78) ;  /* 0x0000000000309947 */ /* 0x000fea0003800000 */
[----:B------:R-:W-:Y:S01]  /*4580*/  ISETP.NE.U32.AND P1, PT, R2, RZ, PT ;  /* 0x000000ff0200720c */ /* 0x000fe20003f25070 */
[----:B------:R-:W3:Y:S01]  /*4590*/  LDCU.64 UR4, c[0x0][0x358] ;  /* 0x00006b00ff0477ac */ /* 0x000ee20008000a00 */
[----:B------:R-:W-:Y:S02]  /*45a0*/  IMAD.MOV.U32 R80, RZ, RZ, 0x1 ;  /* 0x00000001ff507424 */ /* 0x000fe400078e00ff */
[----:B------:R-:W-:Y:S11]  /*45b0*/  ISETP.NE.AND.EX P1, PT, R3, RZ, PT, P1 ;  /* 0x000000ff0300720c */ /* 0x000ff60003f25310 */
[----:B------:R-:W-:Y:S02]  /*45c0*/  @!UPT UIADD3 URZ, UPT, UPT, URZ, URZ, URZ ;  /* 0x000000fffffff290 */ /* 0x000fe4000fffe0ff */
[----:B--2---:R-:W2:Y:S01]  /*45d0*/  @P1 LDC.64 R10, c[0x0][0x888] ;  /* 0x00022200ff0a1b82 */ /* 0x004ea20000000a00 */
[----:B------:R-:W-:Y:S04]  /*45e0*/  @P1 IMAD R0, R4, UR36, RZ ;  /* 0x0000002404001c24 */ /* 0x000fe8000f8e02ff */
[----:B--2---:R-:W-:Y:S04]  /*45f0*/  @P1 IMAD.WIDE R10, R0, 0x4, R10 ;  /* 0x00000004000a1825 */ /* 0x004fe800078e020a */
[----:B------:R-:W-:Y:S01]  /*4600*/  HFMA2 R0, -RZ, RZ, 0, 5.9604644775390625e-08 ;  /* 0x00000001ff007431 */ /* 0x000fe200000001ff */
[----:B---3-5:R3:W5:Y:S04]  /*4610*/  @P1 LDG.E R41, desc[UR4][R10.64] ;  /* 0x000000040a291981 */ /* 0x028768000c1e1900 */
[----:B------:R-:W-:Y:S01]  /*4620*/  @!P1 PRMT R80, R0, 0x7610, R80 ;  /* 0x0000761000509816 */ /* 0x000fe20000000050 */
[----:B---3--:R-:W4:Y:S06]  /*4630*/  @!P1 LDC R41, c[0x0][0x880] ;  /* 0x00022000ff299b82 */ /* 0x008f2c0000000800 */
.L_x_78:
[----:B----45:R-:W-:Y:S01]  /*4640*/  @!P0 FSETP.EQ.AND P1, PT, R41, RZ, PT ;  /* 0x000000ff2900820b */ /* 0x030fe20003f22000 */
[----:B------:R-:W-:Y:S01]  /*4650*/  @!UPT UIADD3 URZ, UPT, UPT, URZ, URZ, URZ ;  /* 0x000000fffffff290 */ /* 0x000fe2000fffe0ff */
[----:B------:R-:W-:Y:S11]  /*4660*/  @!P0 BRA `(.L_x_79) ;  /* 0x0000000000188947 */ /* 0x000ff60003800000 */
[----:B------:R-:W-:Y:S02]  /*4670*/  LOP3.LUT P0, RZ, R80, 0xff, RZ, 0xc0, !PT ;  /* 0x000000ff50ff7812 */ /* 0x000fe4000780c0ff */
[----:B------:R-:W-:Y:S04]  /*4680*/  ISETP.NE.U32.AND P1, PT, R2, RZ, PT ;  /* 0x000000ff0200720c */ /* 0x000fe80003f25070 */
[----:B------:R-:W-:Y:S04]  /*4690*/  ISETP.NE.AND.EX P1, PT, R3, RZ, PT, P1 ;  /* 0x000000ff0300720c */ /* 0x000fe80003f25310 */
[----:B------:R-:W-:Y:S03]  /*46a0*/  PLOP3.LUT P1, PT, P1, PT, PT, 0x8, 0x80 ;  /* 0x000000000080781c */ /* 0x000fe60000f2e170 */
[----:B------:R-:W-:Y:S11]  /*46b0*/  @P0 FSETP.EQ.AND P1, PT, R41, RZ, PT ;  /* 0x000000ff2900020b */ /* 0x000ff60003f22000 */
[----:B------:R-:W-:Y:S02]  /*46c0*/  @!UPT UIADD3 URZ, UPT, UPT, URZ, URZ, URZ ;  /* 0x000000fffffff290 */ /* 0x000fe4000fffe0ff */
.L_x_79:
[----:B------:R-:W3:Y:S01]  /*46d0*/  SYNCS.PHASECHK.TRANS64.TRYWAIT P2, [UR21+0x50], R9 ;  /* 0x00005009ff0075a7 */ /* 0x000ee20008041115 */
[----:B------:R-:W-:Y:S04]  /*46e0*/  ELECT P0, URZ, PT ;  /* 0x0000000000ff782f */ /* 0x000fe80003800000 */
[----:B------:R-:W-:Y:S11]  /*46f0*/  PLOP3.LUT P1, PT, P1, P0, PT, 0xf2, 0x2f ;  /* 0x00000000002f781c */ /* 0x000ff60000f21e72 */
[----:B------:R-:W-:Y:S02]  /*4700*/  @!UPT UIADD3 URZ, UPT, UPT, URZ, URZ, URZ ;  /* 0x000000fffffff290 */ /* 0x000fe4000fffe0ff */
[----:B------:R-:W-:Y:S05]  /*4710*/  @!P1 IADD3 R8, P0, PT, R16, 0x580, RZ ;  /* 0x0000058010089810 */ /* 0x000fea0007f1e0ff */
[----:B------:R-:W-:Y:S01]  /*4720*/  @!P1 IMAD.X R6, RZ, RZ, R17, P0 ;  /* 0x000000ffff069224 */ /* 0x000fe200000e0611 */
[----:B---3--:R-:W-:Y:S07]  /*4730*/  @!P2 BRA `(.L_x_80) ;  /* 0x0000005000aca947 */ /* 0x008fee0003800000 */
.L_x_165:
[----:B------:R-:W-:Y:S01]  /*4740*/  @!P1 R2UR UR5, R8 ;  /* 0x00000000080592ca */ /* 0x000fe200000e0000 */
[----:B------:R-:W-:Y:S01]  /*4750*/  VOTEU.ALL UP0, P1 ;  /* 0x0000000000ff7886 */ /* 0x000fe20000800000 */
[----:B------:R-:W-:Y:S01]  /*4760*/  @!P1 R2UR UR4, R6 ;  /* 0x00000000060492ca */ /* 0x000fe200000e0000 */
[----:B--2---:R-:W-:Y:S01]  /*4770*/  @!P1 IMAD.MOV.U32 R0, RZ, RZ, 0x2000 ;  /* 0x00002000ff009424 */ /* 0x004fe200078e00ff */
[----:B------:R-:W-:Y:S01]  /*4780*/  UMOV UR8, 0x0 ;  /* 0x0000000000087882 */ /* 0x000fe20000000000 */
[----:B------:R-:W-:Y:S01]  /*4790*/  UMOV UR9, 0x10000000 ;  /* 0x1000000000097882 */ /* 0x000fe20000000000 */
[----:B------:R-:W-:Y:S01]  /*47a0*/  @!UP0 UIADD3 UR32, UPT, UPT, UR21, 0x200, URZ ;  /* 0x0000020015208890 */ /* 0x000fe2000fffe0ff */
[----:B------:R-:W-:Y:S01]  /*47b0*/  @!P1 IADD3 R8, P0, PT, R16, 0x580, RZ ;  /* 0x0000058010089810 */ /* 0x000fe20007f1e0ff */
[----:B------:R-:W-:Y:S01]  /*47c0*/  VOTEU.ALL UP0, P1 ;  /* 0x0000000000ff7886 */ /* 0x000fe20000800000 */
[----:B------:R-:W-:Y:S03]  /*47d0*/  UPRMT UR6, UR47, 0x654, UR33 ;  /* 0x000006542f067896 */ /* 0x000fe60008000021 */
[----:B------:R-:W-:Y:S02]  /*47e0*/  @!P1 IMAD.X R6, RZ, RZ, R17, P0 ;  /* 0x000000ffff069224 */ /* 0x000fe400000e0611 */
[----:B------:R-:W-:Y:S02]  /*47f0*/  IMAD.U32 R10, RZ, RZ, UR5 ;  /* 0x00000005ff0a7e24 */ /* 0x000fe4000f8e00ff */
[----:B------:R-:W-:Y:S03]  /*4800*/  IMAD.U32 R11, RZ, RZ, UR4 ;  /* 0x00000004ff0b7e24 */ /* 0x000fe6000f8e00ff */
[----:B------:R-:W-:Y:S02]  /*4810*/  @!P1 R2UR UR4, R10 ;  /* 0x000000000a0492ca */ /* 0x000fe400000e0000 */
[----:B------:R-:W-:Y:S11]  /*4820*/  @!P1 R2UR UR5, R11 ;  /* 0x000000000b0592ca */ /* 0x000ff600000e0000 */
[----:B------:R-:W-:Y:S02]  /*4830*/  @!UPT UIADD3 URZ, UPT, UPT, URZ, URZ, URZ ;  /* 0x000000fffffff290 */ /* 0x000fe4000fffe0ff */
[----:B------:R2:W-:Y:S01]  /*4840*/  @!UP0 UTMALDG.3D [UR32], [UR4], desc[UR8] ;  /* 0x00000820040085b4 */ /* 0x0005e20008011000 */
[----:B------:R2:W-:Y:S01]  /*4850*/  @!P1 SYNCS.ARRIVE.TRANS64.RED.A0TR RZ, [UR21+0x30], R0 ;  /* 0x00003000ffff99a7 */ /* 0x0005e20008300415 */
[----:B------:R-:W-:Y:S01]  /*4860*/  SYNCS.ARRIVE.TRANS64.RED.A1T0 RZ, [UR6], RZ ;  /* 0x000000ffffff79a7 */ /* 0x000fe20008100406 */
[----:B------:R-:W3:Y:S02]  /*4870*/  SYNCS.PHASECHK.TRANS64.TRYWAIT P2, [UR21+0x58], R9 ;  /* 0x00005809ff0075a7 */ /* 0x000ee40008041115 */
[----:B--23--:R-:W-:Y:S05]  /*4880*/  @!P2 BRA `(.L_x_81) ;  /* 0x000000500070a947 */ /* 0x00cfea0003800000 */
.L_x_167:
        /* <DEDUP_REMOVED lines=8> */
[----:B------:R-:W-:Y:S01]  /*4910*/  @!UP0 UIADD3 UR24, UPT, UPT, UR21, 0x2200, URZ ;  /* 0x0000220015188890 */ /* 0x000fe2000fffe0ff */
[----:B------:R-:W-:Y:S01]  /*4920*/  VOTEU.ALL UP0, P1 ;  /* 0x0000000000ff7886 */ /* 0x000fe20000800000 */
[----:B------:R-:W-:Y:S01]  /*4930*/  UMOV UR27, UR35 ;  /* 0x00000023001b7c82 */ /* 0x000fe20008000000 */
[----:B------:R-:W-:Y:S02]  /*4940*/  UMOV UR28, UR36 ;  /* 0x00000024001c7c82 */ /* 0x000fe40008000000 */
[----:B------:R-:W-:Y:S01]  /*4950*/  IMAD.U32 R10, RZ, RZ, UR5 ;  /* 0x00000005ff0a7e24 */ /* 0x000fe2000f8e00ff */
[----:B------:R-:W-:Y:S01]  /*4960*/  UPRMT UR6, UR47, 0x654, UR25 ;  /* 0x000006542f067896 */ /* 0x000fe20008000019 */
[----:B------:R-:W-:Y:S02]  /*4970*/  IMAD.U32 R11, RZ, RZ, UR4 ;  /* 0x00000004ff0b7e24 */ /* 0x000fe4000f8e00ff */
[----:B------:R-:W-:Y:S01]  /*4980*/  @!P1 IMAD.X R6, RZ, RZ, R17, P0 ;  /* 0x000000ffff069224 */ /* 0x000fe200000e0611 */
        /* <DEDUP_REMOVED lines=8> */
.L_x_169:
[----:B------:R-:W-:Y:S01]  /*4a10*/  @!P1 R2UR UR5, R8 ;  /* 0x00000000080592ca */ /* 0x000fe200000e0000 */
[----:B------:R-:W-:Y:S01]  /*4a20*/  VOTEU.ALL UP0, P1 ;  /* 0x0000000000ff7886 */ /* 0x000fe20000800000 */
[----:B------:R-:W-:Y:S01]  /*4a30*/  @!P1 R2UR UR4, R6 ;  /* 0x00000000060492ca */ /* 0x000fe200000e0000 */
[----:B--2---:R-:W-:Y:S01]  /*4a40*/  @!P1 IMAD.MOV.U32 R0, RZ, RZ, 0x2000 ;  /* 0x00002000ff009424 */ /* 0x004fe200078e00ff */
[----:B------:R-:W-:Y:S01]  /*4a50*/  UMOV UR8, 0x0 ;  /* 0x0000000000087882 */ /* 0x000fe20000000000 */
[----:B------:R-:W-:Y:S01]  /*4a60*/  UMOV UR9, 0x10000000 ;  /* 0x1000000000097882 */ /* 0x000fe20000000000 */
[----:B------:R-:W-:Y:S01]  /*4a70*/  @!UP0 UIADD3 UR18, UPT, UPT, UR34, 0x40, URZ ;  /* 0x0000004022128890 */ /* 0x000fe2000fffe0ff */
[----:B------:R-:W-:Y:S01]  /*4a80*/  VIADD R14, R14, 0x1 ;  /* 0x000000010e0e7836 */ /* 0x000fe20000000000 */
[----:B------:R-:W-:Y:S01]  /*4a90*/  @!UP0 UIADD3 UR16, UPT, UPT, UR21, 0x4200, URZ ;  /* 0x0000420015108890 */ /* 0x000fe2000fffe0ff */
[----:B------:R-:W-:Y:S01]  /*4aa0*/  VOTEU.ALL UP0, P1 ;  /* 0x0000000000ff7886 */ /* 0x000fe20000800000 */
[----:B------:R-:W-:Y:S01]  /*4ab0*/  UMOV UR19, UR35 ;  /* 0x0000002300137c82 */ /* 0x000fe20008000000 */
[----:B------:R-:W-:Y:S02]  /*4ac0*/  UMOV UR20, UR36 ;  /* 0x0000002400147c82 */ /* 0x000fe40008000000 */
[----:B------:R-:W-:Y:S01]  /*4ad0*/  IMAD.U32 R10, RZ, RZ, UR5 ;  /* 0x00000005ff0a7e24 */ /* 0x000fe2000f8e00ff */
[----:B------:R-:W-:Y:S01]  /*4ae0*/  UPRMT UR6, UR47, 0x654, UR17 ;  /* 0x000006542f067896 */ /* 0x000fe20008000011 */
        /* <DEDUP_REMOVED lines=9> */
.L_x_171:
[----:B------:R-:W-:Y:S01]  /*4b80*/  @!P1 IADD3 R6, P0, PT, R16, 0x580, RZ ;  /* 0x0000058010069810 */ /* 0x000fe20007f1e0ff */
[----:B------:R-:W-:Y:S01]  /*4b90*/  VOTEU.ALL UP0, P1 ;  /* 0x0000000000ff7886 */ /* 0x000fe20000800000 */
[----:B------:R-:W-:Y:S01]  /*4ba0*/  UMOV UR6, 0x0 ;  /* 0x0000000000067882 */ /* 0x000fe20000000000 */
[----:B------:R-:W-:Y:S01]  /*4bb0*/  UMOV UR7, 0x10000000 ;  /* 0x1000000000077882 */ /* 0x000fe20000000000 */
[----:B------:R-:W-:Y:S01]  /*4bc0*/  @!P1 R2UR UR5, R6 ;  /* 0x00000000060592ca */ /* 0x000fe200000e0000 */
[----:B--2---:R-:W-:Y:S01]  /*4bd0*/  @!P1 IMAD.X R0, RZ, RZ, R17, P0 ;  /* 0x000000ffff009224 */ /* 0x004fe200000e0611 */
[----:B------:R-:W-:Y:S01]  /*4be0*/  @!UP0 UIADD3 UR10, UPT, UPT, UR34, 0x60, URZ ;  /* 0x00000060220a8890 */ /* 0x000fe2000fffe0ff */
[----:B------:R-:W-:Y:S01]  /*4bf0*/  R2UR UR16, R82 ;  /* 0x00000000521072ca */ /* 0x000fe200000e0000 */
[----:B------:R-:W-:Y:S01]  /*4c00*/  @!UP0 UIADD3 UR8, UPT, UPT, UR21, 0x6200, URZ ;  /* 0x0000620015088890 */ /* 0x000fe2000fffe0ff */
[----:B------:R-:W-:Y:S01]  /*4c10*/  ISETP.NE.AND P0, PT, R14, 0x2, PT ;  /* 0x000000020e00780c */ /* 0x000fe20003f05270 */
[----:B------:R-:W-:Y:S01]  /*4c20*/  @!UP0 UIADD3 UR9, UPT, UPT, UR21, 0x48, URZ ;  /* 0x0000004815098890 */ /* 0x000fe2000fffe0ff */
[----:B------:R-:W-:Y:S01]  /*4c30*/  @!P1 R2UR UR4, R0 ;  /* 0x00000000000492ca */ /* 0x000fe200000e0000 */
[----:B------:R-:W-:Y:S01]  /*4c40*/  VOTEU.ALL UP0, P1 ;  /* 0x0000000000ff7886 */ /* 0x000fe20000800000 */
[----:B------:R-:W-:Y:S01]  /*4c50*/  UMOV UR11, UR35 ;  /* 0x00000023000b7c82 */ /* 0x000fe20008000000 */
[----:B------:R-:W-:Y:S01]  /*4c60*/  UMOV UR12, UR36 ;  /* 0x00000024000c7c82 */ /* 0x000fe20008000000 */
[----:B------:R-:W-:Y:S01]  /*4c70*/  SEL R0, RZ, 0x1, P0 ;  /* 0x00000001ff007807 */ /* 0x000fe20000000000 */
[----:B------:R-:W-:Y:S01]  /*4c80*/  UIADD3 UR20, UPT, UPT, UR13, UR63, URZ ;  /* 0x0000003f0d147290 */ /* 0x000fe2000fffe0ff */
[----:B------:R-:W-:Y:S01]  /*4c90*/  IMAD.U32 R8, RZ, RZ, UR5 ;  /* 0x00000005ff087e24 */ /* 0x000fe2000f8e00ff */
[----:B------:R-:W-:Y:S01]  /*4ca0*/  LOP3.LUT R15, R15, 0x1, RZ, 0x3c, !PT ;  /* 0x000000010f0f7812 */ /* 0x000fe200078e3cff */
[----:B------:R-:W-:Y:S01]  /*4cb0*/  UPLOP3.LUT UP3, UPT, UPT, UPT, UPT, 0x80, 0x8 ;  /* 0x000000000008789c */ /* 0x000fe20003f6f070 */
[----:B------:R-:W-:Y:S01]  /*4cc0*/  LOP3.LUT R13, R13, R0, RZ, 0x3c, !PT ;  /* 0x000000000d0d7212 */ /* 0x000fe200078e3cff */
[----:B------:R-:W-:Y:S01]  /*4cd0*/  UIADD3 UR16, UPT, UPT, UR14, UR16, URZ ;  /* 0x000000100e107290 */ /* 0x000fe2000fffe0ff */
[----:B------:R-:W-:Y:S01]  /*4ce0*/  SEL R14, R14, RZ, P0 ;  /* 0x000000ff0e0e7207 */ /* 0x000fe20000000000 */
[----:B------:R-:W-:Y:S01]  /*4cf0*/  UMOV UR36, UR29 ;  /* 0x0000001d00247c82 */ /* 0x000fe20008000000 */
[----:B------:R-:W-:Y:S01]  /*4d00*/  IMAD.U32 R9, RZ, RZ, UR4 ;  /* 0x00000004ff097e24 */ /* 0x000fe2000f8e00ff */
[----:B------:R-:W-:Y:S04]  /*4d10*/  @!P1 R2UR UR4, R8 ;  /* 0x00000000080492ca */ /* 0x000fe800000e0000 */
[----:B------:R-:W-:Y:S11]  /*4d20*/  @!P1 R2UR UR5, R9 ;  /* 0x00000000090592ca */ /* 0x000ff600000e0000 */
[----:B------:R-:W-:Y:S02]  /*4d30*/  @!UPT UIADD3 URZ, UPT, UPT, URZ, URZ, URZ ;  /* 0x000000fffffff290 */ /* 0x000fe4000fffe0ff */
[----:B------:R2:W-:Y:S01]  /*4d40*/  @!UP0 UTMALDG.3D [UR8], [UR4], desc[UR6] ;  /* 0x00000608040085b4 */ /* 0x0005e20008011000 */
[----:B------:R2:W-:Y:S01]  /*4d50*/  @!P1 SYNCS.ARRIVE.TRANS64.RED.A0TR RZ, [UR21+0x48], R7 ;  /* 0x00004807ffff99a7 */ /* 0x0005e20008300415 */
[----:B------:R-:W-:Y:S01]  /*4d60*/  SYNCS.ARRIVE.TRANS64.RED.A1T0 RZ, [UR37], RZ ;  /* 0x000000ffffff79a7 */ /* 0x000fe20008100425 */
[----:B------:R-:W-:Y:S05]  /*4d70*/  BRA.U UP1, `(.L_x_84) ;  /* 0xfffffff101687547 */ /* 0x000fea000b83ffff */
[----:B------:R-:W-:-:S04]  /*4d80*/  SHF.L.U32 R3, R15, 0x1f, RZ ;  /* 0x0000001f0f037819 */ /* 0x000fc800000006ff */
[----:B------:R-:W3:Y:S02]  /*4d90*/  SYNCS.PHASECHK.TRANS64.TRYWAIT P0, [UR21+0x50], R3 ;  /* 0x00005003ff0075a7 */ /* 0x000ee40008001115 */
[----:B---3--:R-:W-:Y:S05]  /*4da0*/  @!P0 BRA `(.L_x_85) ;  /* 0x0000004c00708947 */ /* 0x008fea0003800000 */
.L_x_173:
[----:B------:R-:W4:Y:S02]  /*4db0*/  SYNCS.PHASECHK.TRANS64.TRYWAIT P0, [UR21+0x58], R3 ;  /* 0x00005803ff0075a7 */ /* 0x000f240008001115 */
[----:B----4-:R-:W-:Y:S05]  /*4dc0*/  @!P0 BRA `(.L_x_86) ;  /* 0x0000004c00808947 */ /* 0x010fea0003800000 */
.L_x_175:
[----:B------:R-:W4:Y:S02]  /*4dd0*/  SYNCS.PHASECHK.TRANS64.TRYWAIT P0, [UR21+0x60], R3 ;  /* 0x00006003ff0075a7 */ /* 0x000f240008001115 */
[----:B----4-:R-:W-:Y:S05]  /*4de0*/  @!P0 BRA `(.L_x_87) ;  /* 0x0000004c00908947 */ /* 0x010fea0003800000 */
.L_x_177:
[----:B---3--:R-:W-:-:S07]  /*4df0*/  MOV R0, UR21 ;  /* 0x0000001500007c02 */ /* 0x008fce0008000f00 */
.L_x_88:
[----:B---3--:R-:W-:-:S04]  /*4e00*/  SHF.L.U32 R3, R15, 0x1f, RZ ;  /* 0x0000001f0f037819 */ /* 0x008fc800000006ff */
[----:B------:R3:W4:Y:S03]  /*4e10*/  SYNCS.PHASECHK.TRANS64.TRYWAIT P0, [R0+URZ+0x68], R3 ;  /* 0x00006803000075a7 */ /* 0x00072600080011ff */
[----:B----4-:R-:W-:Y:S05]  /*4e20*/  @!P0 NANOSLEEP.SYNCS 0x989680 ;  /* 0x009896800000895d */ /* 0x010fea0003900000 */
[----:B------:R-:W4:Y:S02]  /*4e30*/  @!P0 SYNCS.PHASECHK.TRANS64 P0, [R0+URZ+0x68], R3 ;  /* 0x00006803000085a7 */ /* 0x000f2400080010ff */
[----:B-12-4-:R-:W-:Y:S05]  /*4e40*/  @P0 EXIT ;  /* 0x000000000000094d */ /* 0x016fea0003800000 */
[----:B------:R-:W-:Y:S05]  /*4e50*/  BRA `(.L_x_88) ;  /* 0xfffffffc00e87947 */ /* 0x000fea000383ffff */
.L_x_73:
[----:B------:R-:W-:-:S06]  /*4e60*/  UISETP.GE.AND UP0, UPT, UR17, 0x4, UPT ;  /* 0x000000041100788c */ /* 0x000fcc000bf06270 */
[----:B------:R-:W-:-:S13]  /*4e70*/  PLOP3.LUT P0, PT, PT, PT, UP0, 0x80, 0x8 ;  /* 0x000000000008781c */ /* 0x000fda0003f0f008 */
[----:B------:R-:W-:Y:S05]  /*4e80*/  @!P0 EXIT ;  /* 0x000000000000894d */ /* 0x000fea0003800000 */
[----:B------:R-:W-:Y:S01]  /*4e90*/  BAR.SYNC.DEFER_BLOCKING 0x6, 0xa0 ;  /* 0x0182800000007b1d */ /* 0x000fe20000010000 */
[C---:B------:R-:W-:Y:S01]  /*4ea0*/  IMAD.SHL.U32 R2, R94.reuse, 0x20, RZ ;  /* 0x000000205e027824 */ /* 0x040fe200078e00ff */
[C---:B------:R-:W-:Y:S01]  /*4eb0*/  SHF.L.U32 R37, R94.reuse, 0x10, RZ ;  /* 0x000000105e257819 */ /* 0x040fe200000006ff */
[C---:B------:R-:W-:Y:S01]  /*4ec0*/  IMAD.SHL.U32 R93, R94.reuse, 0x4, RZ ;  /* 0x000000045e5d7824 */ /* 0x040fe200078e00ff */
[----:B------:R-:W-:Y:S01]  /*4ed0*/  LOP3.LUT R95, R94, 0x60, RZ, 0xc0, !PT ;  /* 0x000000605e5f7812 */ /* 0x000fe200078ec0ff */
[----:B------:R-:W-:Y:S01]  /*4ee0*/  HFMA2 R86, -RZ, RZ, 0, 0 ;  /* 0x00000000ff567431 */ /* 0x000fe200000001ff */
[----:B------:R-:W-:Y:S02]  /*4ef0*/  UMOV UR44, 0x400 ;  /* 0x00000400002c7882 */ /* 0x000fe40000000000 */
[----:B------:R-:W1:Y:S01]  /*4f00*/  LDC.64 R78, c[0x0][0x8b0] ;  /* 0x00022c00ff4e7b82 */ /* 0x000e620000000a00 */
[----:B------:R-:W-:Y:S01]  /*4f10*/  ULEA UR44, UR47, UR44, 0x18 ;  /* 0x0000002c2f2c7291 */ /* 0x000fe2000f8ec0ff */
[----:B------:R-:W-:Y:S01]  /*4f20*/  LOP3.LUT R6, R2, 0xc0, RZ, 0xc0, !PT ;  /* 0x000000c002067812 */ /* 0x000fe200078ec0ff */
[----:B------:R-:W2:Y:S01]  /*4f30*/  LDCU.64 UR6, c[0x0][0x890] ;  /* 0x00011200ff0677ac */ /* 0x000ea20008000a00 */
[----:B------:R-:W-:Y:S01]  /*4f40*/  LOP3.LUT R92, R94, 0x2, RZ, 0xc0, !PT ;  /* 0x000000025e5c7812 */ /* 0x000fe200078ec0ff */
[----:B------:R-:W-:Y:S01]  /*4f50*/  IMAD.MOV.U32 R90, RZ, RZ, 0x1 ;  /* 0x00000001ff5a7424 */ /* 0x000fe200078e00ff */
[----:B------:R-:W-:Y:S01]  /*4f60*/  LOP3.LUT R93, R6, 0x18, R93, 0xf8, !PT ;  /* 0x00000018065d7812 */ /* 0x000fe200078ef85d */
[----:B------:R-:W-:Y:S01]  /*4f70*/  UIADD3 UR4, UPT, UPT, UR44, 0x200, URZ ;  /* 0x000002002c047890 */ /* 0x000fe2000fffe0ff */
[----:B------:R-:W3:Y:S01]  /*4f80*/  LDC.64 R76, c[0x0][0x8a8] ;  /* 0x00022a00ff4c7b82 */ /* 0x000ee20000000a00 */
[----:B------:R-:W-:Y:S01]  /*4f90*/  LOP3.LUT R37, R37, 0x600000, RZ, 0xc0, !PT ;  /* 0x0060000025257812 */ /* 0x000fe200078ec0ff */
[----:B------:R-:W-:Y:S01]  /*4fa0*/  IMAD.MOV.U32 R36, RZ, RZ, RZ ;  /* 0x000000ffff247224 */ /* 0x000fe200078e00ff */
[----:B------:R-:W-:-:S02]  /*4fb0*/  LOP3.LUT R93, R93, 0xf20, R2, 0xf8, !PT ;  /* 0x00000f205d5d7812 */ /* 0x000fc400078ef802 */
[----:B------:R-:W-:Y:S01]  /*4fc0*/  CS2R R88, SRZ ;  /* 0x0000000000587805 */ /* 0x000fe2000001ff00 */
[----:B------:R-:W-:Y:S01]  /*4fd0*/  IMAD.U32 R84, RZ, RZ, UR4 ;  /* 0x00000004ff547e24 */ /* 0x000fe2000f8e00ff */
[----:B------:R-:W-:Y:S01]  /*4fe0*/  LOP3.LUT R94, R94, 0x4, RZ, 0xc0, !PT ;  /* 0x000000045e5e7812 */ /* 0x000fe200078ec0ff */
[----:B------:R-:W4:Y:S01]  /*4ff0*/  LDCU UR60, c[0x0][0x370] ;  /* 0x00006e00ff3c77ac */ /* 0x000f220008000800 */
[----:B------:R-:W4:Y:S02]  /*5000*/  LDS R0, [UR44+0x130] ;  /* 0x0001302cff007984 */ /* 0x000f240008000800 */
[----:B------:R-:W-:Y:S01]  /*5010*/  LEA R93, R93, R84, 0x1 ;  /* 0x000000545d5d7211 */ /* 0x000fe200078e08ff */
[----:B------:R-:W1:Y:S01]  /*5020*/  LDCU UR43, c[0x0][0xb0c] ;  /* 0x00016180ff2b77ac */ /* 0x000e620008000800 */
[----:B--2---:R-:W-:Y:S01]  /*5030*/  IMAD.U32 R97, RZ, RZ, UR6 ;  /* 0x00000006ff617e24 */ /* 0x004fe2000f8e00ff */
[----:B------:R-:W-:Y:S02]  /*5040*/  MOV R96, UR7 ;  /* 0x0000000700607c02 */ /* 0x000fe40008000f00 */
[--C-:B------:R-:W-:Y:S01]  /*5050*/  IMAD R92, R92, -0x10, R93.reuse ;  /* 0xfffffff05c5c7824 */ /* 0x100fe200078e025d */
[----:B------:R-:W2:Y:S01]  /*5060*/  LDCU UR39, c[0x0][0xb30] ;  /* 0x00016600ff2777ac */ /* 0x000ea20008000800 */
[----:B------:R-:W-:Y:S01]  /*5070*/  IMAD R91, R94, -0x10, R93 ;  /* 0xfffffff05e5b7824 */ /* 0x000fe200078e025d */
[----:B------:R-:W1:Y:S01]  /*5080*/  LDCU.64 UR54, c[0x0][0x888] ;  /* 0x00011100ff3677ac */ /* 0x000e620008000a00 */
[----:B------:R-:W1:Y:S01]  /*5090*/  LDCU.64 UR40, c[0x0][0xb28] ;  /* 0x00016500ff2877ac */ /* 0x000e620008000a00 */
[----:B------:R-:W1:Y:S01]  /*50a0*/  LDCU.128 UR56, c[0x0][0xb10] ;  /* 0x00016200ff3877ac */ /* 0x000e620008000c00 */
[----:B------:R-:W1:Y:S01]  /*50b0*/  LDCU UR53, c[0x0][0x374] ;  /* 0x00006e80ff3577ac */ /* 0x000e620008000800 */
[----:B------:R-:W-:Y:S01]  /*50c0*/  UMOV UR52, URZ ;  /* 0x000000ff00347c82 */ /* 0x000fe20008000000 */
[----:B------:R-:W-:Y:S01]  /*50d0*/  UMOV UR46, URZ ;  /* 0x000000ff002e7c82 */ /* 0x000fe20008000000 */
[----:B-1234-:R-:W-:-:S07]  /*50e0*/  IMAD.IADD R37, R0, 0x1, R37 ;  /* 0x0000000100257824 */ /* 0x01efce00078e0225 */
.L_x_132:
[----:B------:R-:W-:Y:S02]  /*50f0*/  LEA R3, R86, UR44, 0x3 ;  /* 0x0000002c56037c11 */ /* 0x000fe4000f8e18ff */
[----:B------:R-:W-:Y:S02]  /*5100*/  SHF.L.U32 R0, R88, 0x1f, RZ ;  /* 0x0000001f58007819 */ /* 0x000fe400000006ff */
[----:B------:R-:W-:Y:S02]  /*5110*/  LEA R5, R86, UR44, 0x4 ;  /* 0x0000002c56057c11 */ /* 0x000fe4000f8e20ff */
[----:B-1----:R-:W1:Y:S02]  /*5120*/  SYNCS.PHASECHK.TRANS64.TRYWAIT P0, [R3+URZ+0x80], R0 ;  /* 0x00008000030075a7 */ /* 0x002e6400080011ff */
[----:B-12---:R-:W-:Y:S05]  /*5130*/  @!P0 BRA `(.L_x_89) ;  /* 0x0000004800d48947 */ /* 0x006fea0003800000 */
.L_x_178:
        /* <DEDUP_REMOVED lines=11> */
[----:B------:R-:W-:Y:S01]  /*51f0*/  PLOP3.LUT P0, PT, PT, PT, UP1, 0x80, 0x8 ;  /* 0x000000000008781c */ /* 0x000fe20003f0f018 */
[----:B------:R-:W-:Y:S11]  /*5200*/  UP2UR UR62, UPR, URZ, 0x2 ;  /* 0x00000002ff3e7883 */ /* 0x000ff60008000000 */
[----:B------:R-:W-:Y:S01]  /*5210*/  @!UPT UIADD3 URZ, UPT, UPT, URZ, URZ, URZ ;  /* 0x000000fffffff290 */ /* 0x000fe2000fffe0ff */
[----:B-1----:R-:W-:Y:S02]  /*5220*/  @P0 SHF.R.U32.HI R0, RZ, 0x10, R5 ;  /* 0x00000010ff000819 */ /* 0x002fe40000011605 */
        /* <DEDUP_REMOVED lines=12> */
[----:B------:R-:W2:Y:S01]  /*52f0*/  LDCU UR12, c[0x0][0xb20] ;  /* 0x00016400ff0c77ac */ /* 0x000ea20008000800 */
[----:B------:R-:W-:Y:S02]  /*5300*/  UIMAD.WIDE.U32 UR4, UR53, UR59, URZ ;  /* 0x0000003b350472a5 */ /* 0x000fe4000f8e00ff */
[----:B------:R-:W-:Y:S02]  /*5310*/  UIMAD.WIDE.U32 UR6, UR60, UR56, URZ ;  /* 0x000000383c0672a5 */ /* 0x000fe4000f8e00ff */
[----:B------:R-:W-:Y:S02]  /*5320*/  UISETP.NE.AND UP0, UPT, UR58, 0x1, UPT ;  /* 0x000000013a00788c */ /* 0x000fe4000bf05270 */
[----:B------:R-:W-:Y:S02]  /*5330*/  UIMAD.WIDE.U32 UR8, UR37, UR59, URZ ;  /* 0x0000003b250872a5 */ /* 0x000fe4000f8e00ff */
[----:B------:R-:W-:Y:S02]  /*5340*/  UIMAD.WIDE.U32 UR10, UR38, UR56, URZ ;  /* 0x00000038260a72a5 */ /* 0x000fe4000f8e00ff */
[----:B------:R-:W-:Y:S02]  /*5350*/  UISETP.NE.AND UP1, UPT, UR43, 0x1, UPT ;  /* 0x000000012b00788c */ /* 0x000fe4000bf25270 */
[----:B------:R-:W-:Y:S01]  /*5360*/  UISETP.NE.AND UP2, UPT, UR42, 0x1, UPT ;  /* 0x000000012a00788c */ /* 0x000fe2000bf45270 */
[----:B------:R-:W-:Y:S02]  /*5370*/  UMOV UR4, UR5 ;  /* 0x0000000500047c82 */ /* 0x000fe40008000000 */
[----:B--2---:R-:W-:Y:S03]  /*5380*/  USHF.R.U32.HI UR5, URZ, UR12, UR4 ;  /* 0x0000000cff057299 */ /* 0x004fe60008011604 */
[----:B------:R-:W-:Y:S02]  /*5390*/  UMOV UR4, UR7 ;  /* 0x0000000700047c82 */ /* 0x000fe40008000000 */
[----:B------:R-:W-:Y:S02]  /*53a0*/  USHF.R.U32.HI UR7, URZ, UR57, UR4 ;  /* 0x00000039ff077299 */ /* 0x000fe40008011604 */
[----:B------:R-:W-:Y:S02]  /*53b0*/  USEL UR4, UR53, UR5, !UP0 ;  /* 0x0000000535047287 */ /* 0x000fe4000c000000 */
[----:B------:R-:W-:Y:S01]  /*53c0*/  USEL UR7, UR60, UR7, !UP1 ;  /* 0x000000073c077287 */ /* 0x000fe2000c800000 */
[----:B------:R-:W-:Y:S01]  /*53d0*/  UMOV UR5, UR9 ;  /* 0x0000000900057c82 */ /* 0x000fe20008000000 */
[----:B------:R-:W-:Y:S02]  /*53e0*/  UIMAD.WIDE.U32 UR8, UR4, UR40, URZ ;  /* 0x00000028040872a5 */ /* 0x000fe4000f8e00ff */
[----:B------:R-:W-:Y:S03]  /*53f0*/  USHF.R.U32.HI UR6, URZ, UR12, UR5 ;  /* 0x0000000cff067299 */ /* 0x000fe60008011605 */
[----:B------:R-:W-:Y:S01]  /*5400*/  UMOV UR5, UR11 ;  /* 0x0000000b00057c82 */ /* 0x000fe20008000000 */
[----:B------:R-:W-:Y:S02]  /*5410*/  UIMAD.WIDE.U32 UR10, UR7, UR40, URZ ;  /* 0x00000028070a72a5 */ /* 0x000fe4000f8e00ff */
[----:B------:R-:W-:Y:S02]  /*5420*/  USHF.R.U32.HI UR12, URZ, UR57, UR5 ;  /* 0x00000039ff0c7299 */ /* 0x000fe40008011605 */
[----:B------:R-:W-:Y:S01]  /*5430*/  USEL UR6, UR37, UR6, !UP0 ;  /* 0x0000000625067287 */ /* 0x000fe2000c000000 */
[----:B------:R-:W-:Y:S02]  /*5440*/  UMOV UR5, UR9 ;  /* 0x0000000900057c82 */ /* 0x000fe40008000000 */
[----:B------:R-:W-:Y:S01]  /*5450*/  UMOV UR10, UR11 ;  /* 0x0000000b000a7c82 */ /* 0x000fe20008000000 */
[----:B------:R-:W-:Y:S02]  /*5460*/  @UP2 USHF.R.U32.HI UR4, URZ, UR41, UR5 ;  /* 0x00000029ff042299 */ /* 0x000fe40008011605 */
[----:B------:R-:W-:Y:S02]  /*5470*/  @UP2 USHF.R.U32.HI UR7, URZ, UR41, UR10 ;  /* 0x00000029ff072299 */ /* 0x000fe4000801160a */
[----:B------:R-:W-:Y:S02]  /*5480*/  UIMAD UR4, UR42, UR4, URZ ;  /* 0x000000042a0472a4 */ /* 0x000fe4000f8e02ff */
        /* <DEDUP_REMOVED lines=8> */
[----:B------:R-:W-:Y:S02]  /*5510*/  USEL UR11, UR6, UR4, !UP2 ;  /* 0x00000004060b7287 */ /* 0x000fe4000d000000 */
[----:B------:R-:W-:Y:S02]  /*5520*/  UIADD3 UR8, UPT, UPT, -UR5, URZ, URZ ;  /* 0x000000ff05087290 */ /* 0x000fe4000fffe1ff */
[----:B------:R-:W-:Y:S01]  /*5530*/  UIADD3 UR10, UPT, UPT, -UR11, URZ, URZ ;  /* 0x000000ff0b0a7290 */ /* 0x000fe2000fffe1ff */
[----:B------:R-:W-:Y:S01]  /*5540*/  @!UP0 UMOV UR4, UR9 ;  /* 0x0000000900048c82 */ /* 0x000fe20008000000 */
[----:B------:R-:W-:Y:S02]  /*5550*/  UIADD3 UR9, UPT, UPT, -UR6, URZ, URZ ;  /* 0x000000ff06097290 */ /* 0x000fe4000fffe1ff */
[----:B------:R-:W-:Y:S02]  /*5560*/  @!UP0 USHF.R.U32.HI UR4, URZ, UR41, UR4 ;  /* 0x00000029ff048299 */ /* 0x000fe40008011604 */
[----:B------:R-:W-:Y:S02]  /*5570*/  UIMAD UR10, UR42, UR10, UR6 ;  /* 0x0000000a2a0a72a4 */ /* 0x000fe4000f8e0206 */
[----:B------:R-:W-:Y:S04]  /*5580*/  @!UP0 USEL UR4, UR5, UR4, !UP2 ;  /* 0x0000000405048287 */ /* 0x000fe8000d000000 */
[----:B------:R-:W-:Y:S02]  /*5590*/  @!UP0 UIMAD UR10, UR7, UR10, UR4 ;  /* 0x0000000a070a82a4 */ /* 0x000fe4000f8e0204 */
[----:B------:R-:W-:Y:S02]  /*55a0*/  @!UP0 UIADD3 UR11, UPT, UPT, UR11, -UR4, URZ ;  /* 0x800000040b0b8290 */ /* 0x000fe4000fffe0ff */
[----:B------:R-:W-:Y:S02]  /*55b0*/  UIMAD UR7, UR43, UR8, UR38 ;  /* 0x000000082b0772a4 */ /* 0x000fe4000f8e0226 */
[----:B------:R-:W-:Y:S02]  /*55c0*/  @!UP0 UIMAD UR6, UR11, UR42, UR5 ;  /* 0x0000002a0b0682a4 */ /* 0x000fe4000f8e0205 */
[----:B------:R-:W-:Y:S01]  /*55d0*/  UIMAD UR4, UR58, UR9, UR37 ;  /* 0x000000093a0472a4 */ /* 0x000fe2000f8e0225 */
[----:B------:R-:W-:Y:S02]  /*55e0*/  @!UP0 UMOV UR5, UR10 ;  /* 0x0000000a00058c82 */ /* 0x000fe40008000000 */
[----:B------:R-:W-:Y:S02]  /*55f0*/  UIMAD UR38, UR5, UR43, UR7 ;  /* 0x0000002b052672a4 */ /* 0x000fe4000f8e0207 */
[----:B------:R-:W-:Y:S11]  /*5600*/  UIMAD UR37, UR6, UR58, UR4 ;  /* 0x0000003a062572a4 */ /* 0x000ff6000f8e0204 */
[----:B------:R-:W-:Y:S01]  /*5610*/  @!UPT UIADD3 URZ, UPT, UPT, URZ, URZ, URZ ;  /* 0x000000fffffff290 */ /* 0x000fe2000fffe0ff */
.L_x_90:
[----:B------:R-:W-:Y:S01]  /*5620*/  UISETP.NE.AND UP0, UPT, UR39, 0x1, UPT ;  /* 0x000000012700788c */ /* 0x000fe2000bf05270 */
[----:B------:R-:W-:Y:S01]  /*5630*/  LOP3.LUT P0, RZ, R84, 0x1b0, RZ, 0xc0, !PT ;  /* 0x000001b054ff7812 */ /* 0x000fe2000780c0ff */
[----:B------:R-:W-:Y:S01]  /*5640*/  USHF.L.U32 UR50, UR16, 0x7, URZ ;  /* 0x0000000710327899 */ /* 0x000fe200080006ff */
[----:B------:R-:W-:Y:S01]  /*5650*/  BSSY.RECONVERGENT B6, `(.L_x_91) ;  /* 0x0000034000067945 */ /* 0x000fe20003800200 */
[----:B------:R-:W-:Y:S01]  /*5660*/  USHF.L.U32 UR49, UR20, 0x7, URZ ;  /* 0x0000000714317899 */ /* 0x000fe200080006ff */
[----:B------:R-:W-:Y:S06]  /*5670*/  IADD3 R86, PT, PT, R86, 0x1, RZ ;  /* 0x0000000156567810 */ /* 0x000fec0007ffe0ff */
[----:B------:R-:W2:Y:S01]  /*5680*/  @!UP0 LDCU.128 UR12, c[0x0][0xb10] ;  /* 0x00016200ff0c87ac */ /* 0x000ea20008000c00 */
[----:B------:R-:W3:Y:S01]  /*5690*/  @!UP0 LDCU UR5, c[0x0][0xb0c] ;  /* 0x00016180ff0587ac */ /* 0x000ee20008000800 */
[----:B------:R-:W4:Y:S01]  /*56a0*/  @!UP0 LDCU UR10, c[0x0][0xb20] ;  /* 0x00016400ff0a87ac */ /* 0x000f220008000800 */
[----:B--2---:R-:W-:Y:S02]  /*56b0*/  UIMAD.WIDE.U32 UR8, UR38, UR12, URZ ;  /* 0x0000000c260872a5 */ /* 0x004fe4000f8e00ff */
[----:B------:R-:W-:Y:S02]  /*56c0*/  UIMAD.WIDE.U32 UR6, UR37, UR15, URZ ;  /* 0x0000000f250672a5 */ /* 0x000fe4000f8e00ff */
[----:B------:R-:W-:Y:S03]  /*56d0*/  @!UP0 UISETP.NE.AND UP1, UPT, UR14, 0x1, UPT ;  /* 0x000000010e00888c */ /* 0x000fe6000bf25270 */
[----:B------:R-:W-:Y:S01]  /*56e0*/  @!UP0 UMOV UR4, UR9 ;  /* 0x0000000900048c82 */ /* 0x000fe20008000000 */
[----:B---3--:R-:W-:Y:S02]  /*56f0*/  @!UP0 UISETP.NE.AND UP2, UPT, UR5, 0x1, UPT ;  /* 0x000000010500888c */ /* 0x008fe4000bf45270 */
[----:B------:R-:W-:Y:S01]  /*5700*/  @!UP0 USHF.R.U32.HI UR4, URZ, UR13, UR4 ;  /* 0x0000000dff048299 */ /* 0x000fe20008011604 */
[----:B------:R-:W-:Y:S02]  /*5710*/  @!UP0 UMOV UR6, UR7 ;  /* 0x0000000700068c82 */ /* 0x000fe40008000000 */
[----:B----4-:R-:W-:Y:S02]  /*5720*/  @!UP0 USHF.R.U32.HI UR6, URZ, UR10, UR6 ;  /* 0x0000000aff068299 */ /* 0x010fe40008011606 */
[----:B------:R-:W-:Y:S02]  /*5730*/  @!UP0 USEL UR7, UR38, UR4, !UP2 ;  /* 0x0000000426078287 */ /* 0x000fe4000d000000 */
[----:B------:R-:W-:Y:S04]  /*5740*/  @!UP0 USEL UR6, UR37, UR6, !UP1 ;  /* 0x0000000625068287 */ /* 0x000fe8000c800000 */
[----:B------:R-:W-:Y:S02]  /*5750*/  @!UP0 UIADD3 UR4, UPT, UPT, -UR7, UR6, URZ ;  /* 0x0000000607048290 */ /* 0x000fe4000fffe1ff */
[----:B------:R-:W-:Y:S02]  /*5760*/  @!UP0 UIADD3 UR6, UPT, UPT, UR7, -UR6, URZ ;  /* 0x8000000607068290 */ /* 0x000fe4000fffe0ff */
[----:B------:R-:W-:Y:S02]  /*5770*/  @!UP0 UIMAD UR38, UR4, UR5, UR38 ;  /* 0x00000005042682a4 */ /* 0x000fe4000f8e0226 */
[----:B------:R-:W-:Y:S01]  /*5780*/  @!UP0 UIMAD UR37, UR6, UR14, UR37 ;  /* 0x0000000e062582a4 */ /* 0x000fe2000f8e0225 */
[----:B------:R-:W-:Y:S11]  /*5790*/  @!P0 BRA `(.L_x_92) ;  /* 0x00000000007c8947 */ /* 0x000ff60003800000 */
[----:B------:R-:W2:Y:S01]  /*57a0*/  LDCU.64 UR8, c[0x4][0x80] ;  /* 0x01001000ff0877ac */ /* 0x000ea20008000a00 */
[----:B------:R-:W-:Y:S01]  /*57b0*/  MOV R2, 0x0 ;  /* 0x0000000000027802 */ /* 0x000fe20000000f00 */
[----:B------:R-:W-:Y:S02]  /*57c0*/  HFMA2 R12, -RZ, RZ, 0, 5.9604644775390625e-08 ;  /* 0x00000001ff0c7431 */ /* 0x000fe400000001ff */
[----:B------:R-:W-:Y:S01]  /*57d0*/  IMAD.MOV.U32 R8, RZ, RZ, 0x70 ;  /* 0x00000070ff087424 */ /* 0x000fe200078e00ff */
[----:B------:R3:W4:Y:S01]  /*57e0*/  LDC.64 R14, c[0x4][R2] ;  /* 0x01000000020e7b82 */ /* 0x0007220000000a00 */
[----:B------:R-:W1:Y:S01]  /*57f0*/  LDCU.64 UR6, c[0x4][0x88] ;  /* 0x01001100ff0677ac */ /* 0x000e620008000a00 */
[----:B------:R-:W-:Y:S01]  /*5800*/  IMAD.MOV.U32 R13, RZ, RZ, RZ ;  /* 0x000000ffff0d7224 */ /* 0x000fe200078e00ff */
[----:B------:R-:W1:Y:S01]  /*5810*/  LDCU.64 UR4, c[0x4][0x8] ;  /* 0x01000100ff0477ac */ /* 0x000e620008000a00 */
[----:B--2---:R-:W-:Y:S01]  /*5820*/  MOV R5, UR9 ;  /* 0x0000000900057c02 */ /* 0x004fe20008000f00 */
[----:B------:R-:W-:Y:S01]  /*5830*/  IMAD.U32 R4, RZ, RZ, UR8 ;  /* 0x00000008ff047e24 */ /* 0x000fe2000f8e00ff */
[----:B-1----:R-:W-:Y:S01]  /*5840*/  MOV R7, UR7 ;  /* 0x0000000700077c02 */ /* 0x002fe20008000f00 */
[----:B------:R-:W-:Y:S01]  /*5850*/  IMAD.U32 R6, RZ, RZ, UR6 ;  /* 0x00000006ff067e24 */ /* 0x000fe2000f8e00ff */
[----:B------:R-:W-:Y:S01]  /*5860*/  MOV R11, UR5 ;  /* 0x00000005000b7c02 */ /* 0x000fe20008000f00 */
[----:B------:R-:W-:Y:S02]  /*5870*/  IMAD.U32 R10, RZ, RZ, UR4 ;  /* 0x00000004ff0a7e24 */ /* 0x000fe4000f8e00ff */
[----:B------:R-:W-:Y:S07]  /*5880*/  LEPC R20, `(.L_x_93) ;  /* 0x000000001014794e */ /* 0x000fee0000000000 */
[----:B---345:R-:W-:Y:S05]  /*5890*/  CALL.ABS.NOINC R14 ;  /* 0x000000000e007343 */ /* 0x038fea0003c00000 */
.L_x_93:
[----:B------:R-:W1:Y:S01]  /*58a0*/  LDCU.64 UR8, c[0x4][0x80] ;  /* 0x01001000ff0877ac */ /* 0x000e620008000a00 */
[----:B------:R-:W2:Y:S01]  /*58b0*/  LDC.64 R2, c[0x4][R2] ;  /* 0x0100000002027b82 */ /* 0x000ea20000000a00 */
[----:B------:R-:W-:Y:S02]  /*58c0*/  HFMA2 R12, -RZ, RZ, 0, 5.9604644775390625e-08 ;  /* 0x00000001ff0c7431 */ /* 0x000fe400000001ff */
[----:B------:R-:W-:Y:S02]  /*58d0*/  IMAD.MOV.U32 R8, RZ, RZ, 0x70 ;  /* 0x00000070ff087424 */ /* 0x000fe400078e00ff */
[----:B------:R-:W-:Y:S01]  /*58e0*/  IMAD.MOV.U32 R13, RZ, RZ, RZ ;  /* 0x000000ffff0d7224 */ /* 0x000fe200078e00ff */
[----:B------:R-:W3:Y:S01]  /*58f0*/  LDCU.64 UR6, c[0x4][0x88] ;  /* 0x01001100ff0677ac */ /* 0x000ee20008000a00 */
[----:B------:R-:W4:Y:S01]  /*5900*/  LDCU.64 UR4, c[0x4][0x8] ;  /* 0x01000100ff0477ac */ /* 0x000f220008000a00 */
[----:B-1----:R-:W-:Y:S02]  /*5910*/  MOV R4, UR8 ;  /* 0x0000000800047c02 */ /* 0x002fe40008000f00 */
[----:B------:R-:W-:Y:S02]  /*5920*/  MOV R5, UR9 ;  /* 0x0000000900057c02 */ /* 0x000fe40008000f00 */
[----:B---3--:R-:W-:Y:S01]  /*5930*/  MOV R7, UR7 ;  /* 0x0000000700077c02 */ /* 0x008fe20008000f00 */
[----:B------:R-:W-:Y:S01]  /*5940*/  IMAD.U32 R6, RZ, RZ, UR6 ;  /* 0x00000006ff067e24 */ /* 0x000fe2000f8e00ff */
[----:B----4-:R-:W-:Y:S01]  /*5950*/  MOV R11, UR5 ;  /* 0x00000005000b7c02 */ /* 0x010fe20008000f00 */
[----:B------:R-:W-:Y:S02]  /*5960*/  IMAD.U32 R10, RZ, RZ, UR4 ;  /* 0x00000004ff0a7e24 */ /* 0x000fe4000f8e00ff */
[----:B------:R-:W-:Y:S07]  /*5970*/  LEPC R20, `(.L_x_92) ;  /* 0x000000001014794e */ /* 0x000fee0000000000 */
[----:B--2---:R-:W-:Y:S05]  /*5980*/  CALL.ABS.NOINC R2 ;  /* 0x0000000002007343 */ /* 0x004fea0003c00000 */
.L_x_92:
[----:B------:R-:W-:Y:S05]  /*5990*/  BSYNC.RECONVERGENT B6 ;  /* 0x0000000000067941 */ /* 0x000fea0003800200 */
.L_x_91:
[----:B------:R-:W-:Y:S02]  /*59a0*/  R2UR UR6, R83 ;  /* 0x00000000530672ca */ /* 0x000fe400000e0000 */
[----:B------:R-:W-:Y:S02]  /*59b0*/  R2UR UR5, R97 ;  /* 0x00000000610572ca */ /* 0x000fe400000e0000 */
[----:B------:R-:W-:Y:S02]  /*59c0*/  R2UR UR4, R96 ;  /* 0x00000000600472ca */ /* 0x000fe400000e0000 */
[----:B------:R-:W-:Y:S02]  /*59d0*/  ISETP.NE.U32.AND P4, PT, R78, RZ, PT ;  /* 0x000000ff4e00720c */ /* 0x000fe40003f85070 */
[----:B------:R-:W-:Y:S02]  /*59e0*/  ISETP.NE.U32.AND P2, PT, RZ, UR54, PT ;  /* 0x00000036ff007c0c */ /* 0x000fe4000bf45070 */
[----:B------:R-:W-:Y:S02]  /*59f0*/  ISETP.NE.AND.EX P4, PT, R79, RZ, PT, P4 ;  /* 0x000000ff4f00720c */ /* 0x000fe40003f85340 */
[----:B------:R-:W-:Y:S01]  /*5a00*/  ISETP.NE.AND.EX P2, PT, RZ, UR55, PT, P2 ;  /* 0x00000037ff007c0c */ /* 0x000fe2000bf45320 */
[----:B------:R-:W-:Y:S02]  /*5a10*/  UISETP.NE.AND UP2, UPT, UR6, URZ, UPT ;  /* 0x000000ff0600728c */ /* 0x000fe4000bf45270 */
[----:B------:R-:W-:Y:S04]  /*5a20*/  UISETP.NE.U32.AND UP0, UPT, UR5, URZ, UPT ;  /* 0x000000ff0500728c */ /* 0x000fe8000bf05070 */
[----:B------:R-:W-:Y:S01]  /*5a30*/  UISETP.NE.AND.EX UP1, UPT, UR4, URZ, UPT, UP0 ;  /* 0x000000ff0400728c */ /* 0x000fe2000bf25300 */
[----:B------:R-:W-:Y:S01]  /*5a40*/  PLOP3.LUT P1, PT, PT, PT, UP2, 0x80, 0x8 ;  /* 0x000000000008781c */ /* 0x000fe20003f2f028 */
[----:B------:R-:W-:Y:S03]  /*5a50*/  UPLOP3.LUT UP0, UPT, UPT, UPT, UPT, 0x40, 0x4 ;  /* 0x000000000004789c */ /* 0x000fe60003f0e870 */
[----:B------:R-:W-:Y:S06]  /*5a60*/  @UP2 UPLOP3.LUT UP0, UPT, UPT, UPT, UP1, 0x80, 0x8 ;  /* 0x000000000008289c */ /* 0x000fec0003f0f010 */
[----:B------:R-:W-:Y:S01]  /*5a70*/  PLOP3.LUT P0, PT, PT, PT, UP0, 0x80, 0x8 ;  /* 0x000000000008781c */ /* 0x000fe20003f0f008 */
[----:B------:R-:W-:Y:S01]  /*5a80*/  @!UPT UIADD3 URZ, UPT, UPT, URZ, URZ, URZ ;  /* 0x000000fffffff290 */ /* 0x000fe2000fffe0ff */
[----:B------:R-:W-:Y:S11]  /*5a90*/  BRA.U !UP1, `(.L_x_94) ;  /* 0x0000000109407547 */ /* 0x000ff6000b800000 */
[----:B------:R-:W-:Y:S01]  /*5aa0*/  UISETP.NE.U32.AND UP0, UPT, UR54, URZ, UPT ;  /* 0x000000ff3600728c */ /* 0x000fe2000bf05070 */
[----:B------:R-:W-:Y:S01]  /*5ab0*/  R2UR UR6, R97 ;  /* 0x00000000610672ca */ /* 0x000fe200000e0000 */
[----:B------:R-:W2:Y:S01]  /*5ac0*/  LDCU.64 UR8, c[0x0][0x358] ;  /* 0x00006b00ff0877ac */ /* 0x000ea20008000a00 */
[----:B------:R-:W-:Y:S02]  /*5ad0*/  HFMA2 R80, -RZ, RZ, 0, 5.9604644775390625e-08 ;  /* 0x00000001ff507431 */ /* 0x000fe400000001ff */
[----:B-1----:R-:W-:Y:S01]  /*5ae0*/  IMAD.MOV.U32 R0, RZ, RZ, 0x1 ;  /* 0x00000001ff007424 */ /* 0x002fe200078e00ff */
[----:B------:R-:W-:Y:S06]  /*5af0*/  UISETP.NE.AND.EX UP0, UPT, UR55, URZ, UPT, UP0 ;  /* 0x000000ff3700728c */ /* 0x000fec000bf05300 */
[----:B------:R-:W-:Y:S05]  /*5b00*/  PLOP3.LUT P3, PT, PT, PT, UP0, 0x80, 0x8 ;  /* 0x000000000008781c */ /* 0x000fea0003f6f008 */
[----:B------:R-:W1:Y:S01]  /*5b10*/  @UP0 LDCU.64 UR4, c[0x0][0x888] ;  /* 0x00011100ff0407ac */ /* 0x000e620008000a00 */
[----:B------:R-:W-:Y:S07]  /*5b20*/  @UP0 UIMAD UR6, UR36, UR6, URZ ;  /* 0x00000006240602a4 */ /* 0x000fee000f8e02ff */
[----:B------:R-:W-:Y:S01]  /*5b30*/  @!P3 PRMT R80, R0, 0x7610, R80 ;  /* 0x000076100050b816 */ /* 0x000fe20000000050 */
[----:B-1----:R-:W-:Y:S06]  /*5b40*/  @UP0 UIMAD.WIDE UR4, UR6, 0x4, UR4 ;  /* 0x00000004060408a5 */ /* 0x002fec000f8e0204 */
[----:B------:R-:W-:Y:S02]  /*5b50*/  IMAD.U32 R2, RZ, RZ, UR4 ;  /* 0x00000004ff027e24 */ /* 0x000fe4000f8e00ff */
[----:B------:R-:W-:Y:S03]  /*5b60*/  IMAD.U32 R3, RZ, RZ, UR5 ;  /* 0x00000005ff037e24 */ /* 0x000fe6000f8e00ff */
[----:B------:R-:W1:Y:S02]  /*5b70*/  @!UP0 LDCU UR4, c[0x0][0x880] ;  /* 0x00011000ff0487ac */ /* 0x000e640008000800 */
[----:B--2--5:R2:W5:Y:S02]  /*5b80*/  @P3 LDG.E R41, desc[UR8][R2.64] ;  /* 0x0000000802293981 */ /* 0x024564000c1e1900 */
[----:B-12---:R-:W-:Y:S02]  /*5b90*/  @!P3 MOV R41, UR4 ;  /* 0x000000040029bc02 */ /* 0x006fe40008000f00 */
.L_x_94:
[----:B------:R-:W-:Y:S05]  /*5ba0*/  @!P4 BRA `(.L_x_95) ;  /* 0x000000000024c947 */ /* 0x000fea0003800000 */
[----:B------:R-:W-:Y:S01]  /*5bb0*/  ISETP.NE.U32.AND P3, PT, R76, RZ, PT ;  /* 0x000000ff4c00720c */ /* 0x000fe20003f65070 */
[----:B------:R-:W2:Y:S03]  /*5bc0*/  LDCU.64 UR4, c[0x0][0x358] ;  /* 0x00006b00ff0477ac */ /* 0x000ea60008000a00 */
[----:B------:R-:W-:Y:S11]  /*5bd0*/  ISETP.NE.AND.EX P3, PT, R77, RZ, PT, P3 ;  /* 0x000000ff4d00720c */ /* 0x000ff60003f65330 */
[----:B------:R-:W-:Y:S02]  /*5be0*/  @!UPT UIADD3 URZ, UPT, UPT, URZ, URZ, URZ ;  /* 0x000000fffffff290 */ /* 0x000fe4000fffe0ff */
[----:B------:R-:W3:Y:S01]  /*5bf0*/  @P3 LDC.64 R2, c[0x0][0x8a8] ;  /* 0x00022a00ff023b82 */ /* 0x000ee20000000a00 */
[----:B-1----:R-:W-:Y:S04]  /*5c00*/  @P3 IMAD R0, R78, UR36, RZ ;  /* 0x000000244e003c24 */ /* 0x002fe8000f8e02ff */
[----:B---3--:R-:W-:Y:S05]  /*5c10*/  @P3 IMAD.WIDE R2, R0, 0x4, R2 ;  /* 0x0000000400023825 */ /* 0x008fea00078e0202 */
[----:B--2--5:R2:W5:Y:S02]  /*5c20*/  @P3 LDG.E R38, desc[UR4][R2.64] ;  /* 0x0000000402263981 */ /* 0x024564000c1e1900 */
[----:B--2---:R-:W3:Y:S02]  /*5c30*/  @!P3 LDC R38, c[0x0][0x8a0] ;  /* 0x00022800ff26bb82 */ /* 0x004ee40000000800 */
.L_x_95:
[----:B-----5:R-:W-:Y:S01]  /*5c40*/  FSETP.NEU.AND P3, PT, R41, RZ, PT ;  /* 0x000000ff2900720b */ /* 0x020fe20003f6d000 */
[----:B------:R-:W-:Y:S01]  /*5c50*/  BSSY B1, `(.L_x_96) ;  /* 0x0000039000017945 */ /* 0x000fe20003800000 */
[----:B------:R-:W-:Y:S01]  /*5c60*/  SEL R3, RZ, 0xffffffff, P2 ;  /* 0xffffffffff037807 */ /* 0x000fe20001000000 */
[----:B------:R-:W-:Y:S01]  /*5c70*/  IMAD.MOV.U32 R47, RZ, RZ, 0x1 ;  /* 0x00000001ff2f7424 */ /* 0x000fe200078e00ff */
[----:B------:R-:W-:Y:S01]  /*5c80*/  @P1 LOP3.LUT P2, RZ, R80, 0xff, RZ, 0xc0, !PT ;  /* 0x000000ff50ff1812 */ /* 0x000fe2000784c0ff */
[----:B------:R-:W-:Y:S01]  /*5c90*/  IMAD R39, R36, 0x80, R37 ;  /* 0x0000008024277824 */ /* 0x000fe200078e0225 */
[----:B------:R-:W-:Y:S01]  /*5ca0*/  @P1 SEL R2, RZ, 0xffffffff, P3 ;  /* 0xffffffffff021807 */ /* 0x000fe20001800000 */
[----:B------:R-:W-:Y:S01]  /*5cb0*/  IMAD R87, R94, -0x10, R92 ;  /* 0xfffffff05e577824 */ /* 0x000fe200078e025c */
[----:B------:R-:W-:Y:S01]  /*5cc0*/  LOP3.LUT R90, R90, 0x1, RZ, 0x3c, !PT ;  /* 0x000000015a5a7812 */ /* 0x000fe200078e3cff */
[----:B------:R-:W-:Y:S01]  /*5cd0*/  IMAD.MOV.U32 R46, RZ, RZ, RZ ;  /* 0x000000ffff2e7224 */ /* 0x000fe200078e00ff */
[----:B------:R-:W-:Y:S02]  /*5ce0*/  @P0 SEL R2, R3, R2, !P2 ;  /* 0x0000000203020207 */ /* 0x000fe40005000000 */
[----:B------:R-:W-:Y:S02]  /*5cf0*/  CS2R R74, SRZ ;  /* 0x00000000004a7805 */ /* 0x000fe4000001ff00 */
[----:B------:R-:W-:Y:S02]  /*5d00*/  LEA R99, R36, UR44, 0x3 ;  /* 0x0000002c24637c11 */ /* 0x000fe4000f8e18ff */
[----:B------:R-:W-:Y:S02]  /*5d10*/  CS2R R72, SRZ ;  /* 0x0000000000487805 */ /* 0x000fe4000001ff00 */
[----:B------:R-:W-:Y:S02]  /*5d20*/  @P1 LOP3.LUT R2, R2, 0x1, RZ, 0xc0, !PT ;  /* 0x0000000102021812 */ /* 0x000fe400078ec0ff */
[----:B------:R-:W-:Y:S02]  /*5d30*/  CS2R R66, SRZ ;  /* 0x0000000000427805 */ /* 0x000fe4000001ff00 */
[----:B-1----:R-:W-:Y:S02]  /*5d40*/  SHF.L.U32 R0, R89, 0x1f, RZ ;  /* 0x0000001f59007819 */ /* 0x002fe400000006ff */
[----:B------:R-:W-:Y:S02]  /*5d50*/  CS2R R64, SRZ ;  /* 0x0000000000407805 */ /* 0x000fe4000001ff00 */
[----:B------:R-:W-:Y:S02]  /*5d60*/  ISETP.NE.U32.OR P5, PT, R2, 0x1, !P1 ;  /* 0x000000010200780c */ /* 0x000fe40004fa5470 */
[----:B------:R-:W-:Y:S02]  /*5d70*/  CS2R R58, SRZ ;  /* 0x00000000003a7805 */ /* 0x000fe4000001ff00 */
[----:B------:R-:W-:Y:S02]  /*5d80*/  PLOP3.LUT P2, PT, PT, PT, UP1, 0x80, 0x8 ;  /* 0x000000000008781c */ /* 0x000fe40003f4f018 */
[----:B------:R-:W-:Y:S02]  /*5d90*/  CS2R R56, SRZ ;  /* 0x0000000000387805 */ /* 0x000fe4000001ff00 */
[----:B------:R-:W-:Y:S02]  /*5da0*/  LOP3.LUT P4, R85, R80, 0xff, RZ, 0xc0, !PT ;  /* 0x000000ff50557812 */ /* 0x000fe4000788c0ff */
[----:B------:R-:W-:Y:S02]  /*5db0*/  CS2R R50, SRZ ;  /* 0x0000000000327805 */ /* 0x000fe4000001ff00 */
[----:B------:R-:W-:Y:S02]  /*5dc0*/  SEL R2, RZ, 0xffffffff, P3 ;  /* 0xffffffffff027807 */ /* 0x000fe40001800000 */
[----:B------:R-:W-:Y:S02]  /*5dd0*/  CS2R R48, SRZ ;  /* 0x0000000000307805 */ /* 0x000fe4000001ff00 */
[----:B------:R-:W-:Y:S02]  /*5de0*/  P2R R98, PR, RZ, 0x20 ;  /* 0x00000020ff627803 */ /* 0x000fe40000000000 */
[----:B------:R-:W-:Y:S02]  /*5df0*/  @P5 SHF.L.U32 R4, R90, 0x1f, RZ ;  /* 0x0000001f5a045819 */ /* 0x000fe400000006ff */
[----:B------:R-:W-:Y:S02]  /*5e00*/  @P2 SEL R2, R3, R2, !P4 ;  /* 0x0000000203022207 */ /* 0x000fe40006000000 */
[----:B------:R-:W1:Y:S02]  /*5e10*/  @P5 SYNCS.PHASECHK.TRANS64.TRYWAIT P1, [UR44+0x30], R4 ;  /* 0x00003004ff0055a7 */ /* 0x000e64000802112c */
[----:B------:R-:W-:Y:S04]  /*5e20*/  LOP3.LUT R2, R2, 0x1, RZ, 0xc0, !PT ;  /* 0x0000000102027812 */ /* 0x000fe800078ec0ff */
[----:B------:R-:W-:Y:S04]  /*5e30*/  ISETP.NE.U32.AND P2, PT, R2, 0x1, PT ;  /* 0x000000010200780c */ /* 0x000fe80003f45070 */
[----:B------:R-:W-:Y:S01]  /*5e40*/  P2R R60, PR, RZ, 0x4 ;  /* 0x00000004ff3c7803 */ /* 0x000fe20000000000 */
[----:B------:R2:W4:Y:S01]  /*5e50*/  SYNCS.PHASECHK.TRANS64.TRYWAIT P0, [R99+URZ+0xa0], R0 ;  /* 0x0000a000630075a7 */ /* 0x00052200080011ff */
[----:B-1----:R-:W-:Y:S01]  /*5e60*/  @P5 SEL R47, RZ, 0x1, !P1 ;  /* 0x00000001ff2f5807 */ /* 0x002fe20004800000 */
[----:B--2---:R-:W-:Y:S06]  /*5e70*/  @!P5 BRA `(.L_x_97) ;  /* 0x000000000058d947 */ /* 0x004fec0003800000 */
[----:B------:R-:W-:Y:S01]  /*5e80*/  IMAD.MOV.U32 R75, RZ, RZ, RZ ;  /* 0x000000ffff4b7224 */ /* 0x000fe200078e00ff */
[----:B------:R-:W-:Y:S01]  /*5e90*/  ISETP.NE.AND P1, PT, R47, RZ, PT ;  /* 0x000000ff2f00720c */ /* 0x000fe20003f25270 */
[----:B------:R-:W-:Y:S01]  /*5ea0*/  BSSY B0, `(.L_x_98) ;  /* 0x000000c000007945 */ /* 0x000fe20003800000 */
[----:B------:R-:W-:Y:S02]  /*5eb0*/  CS2R R50, SRZ ;  /* 0x0000000000327805 */ /* 0x000fe4000001ff00 */
[----:B------:R-:W-:Y:S02]  /*5ec0*/  CS2R R48, SRZ ;  /* 0x0000000000307805 */ /* 0x000fe4000001ff00 */
[----:B------:R-:W-:Y:S02]  /*5ed0*/  CS2R R58, SRZ ;  /* 0x00000000003a7805 */ /* 0x000fe4000001ff00 */
[----:B------:R-:W-:Y:S02]  /*5ee0*/  CS2R R56, SRZ ;  /* 0x0000000000387805 */ /* 0x000fe4000001ff00 */
[----:B------:R-:W-:Y:S02]  /*5ef0*/  CS2R R66, SRZ ;  /* 0x0000000000427805 */ /* 0x000fe4000001ff00 */
[----:B------:R-:W-:Y:S02]  /*5f00*/  CS2R R64, SRZ ;  /* 0x0000000000407805 */ /* 0x000fe4000001ff00 */
[----:B------:R-:W-:Y:S01]  /*5f10*/  CS2R R72, SRZ ;  /* 0x0000000000487805 */ /* 0x000fe2000001ff00 */
[----:B------:R-:W-:Y:S06]  /*5f20*/  @P1 BRA `(.L_x_99) ;  /* 0x00000000000c1947 */ /* 0x000fec0003800000 */
[----:B------:R-:W-:Y:S04]  /*5f30*/  SHF.L.U32 R3, R90, 0x1f, RZ ;  /* 0x0000001f5a037819 */ /* 0x000fe800000006ff */
[----:B------:R-:W1:Y:S02]  /*5f40*/  SYNCS.PHASECHK.TRANS64.TRYWAIT P1, [UR44+0x30], R3 ;  /* 0x00003003ff0075a7 */ /* 0x000e64000802112c */
[----:B-1----:R-:W-:Y:S05]  /*5f50*/  @!P1 BRA `(.L_x_100) ;  /* 0x0000003c00609947 */ /* 0x002fea0003800000 */
.L_x_99:
[----:B------:R-:W-:Y:S05]  /*5f60*/  BSYNC B0 ;  /* 0x0000000000007941 */ /* 0x000fea0003800000 */
.L_x_98:
[----:B------:R-:W-:Y:S01]  /*5f70*/  ISETP.NE.AND P1, PT, R60, RZ, PT ;  /* 0x000000ff3c00720c */ /* 0x000fe20003f25270 */
[----:B------:R-:W-:Y:S11]  /*5f80*/  HFMA2 R46, -RZ, RZ, 0, 5.9604644775390625e-08 ;  /* 0x00000001ff2e7431 */ /* 0x000ff600000001ff */
[----:B------:R-:W-:Y:S01]  /*5f90*/  @!UPT UIADD3 URZ, UPT, UPT, URZ, URZ, URZ ;  /* 0x000000fffffff290 */ /* 0x000fe2000fffe0ff */
[----:B------:R2:W1:Y:S04]  /*5fa0*/  @P1 LDS.128 R48, [R93] ;  /* 0x000000005d301984 */ /* 0x0004680000000c00 */
[----:B------:R2:W1:Y:S04]  /*5fb0*/  @P1 LDS.128 R56, [R92+0x10] ;  /* 0x000010005c381984 */ /* 0x0004680000000c00 */
[----:B------:R2:W1:Y:S04]  /*5fc0*/  @P1 LDS.128 R64, [R91+0x20] ;  /* 0x000020005b401984 */ /* 0x0004680000000c00 */
[----:B------:R2:W1:Y:S02]  /*5fd0*/  @P1 LDS.128 R72, [R87+0x30] ;  /* 0x0000300057481984 */ /* 0x0004640000000c00 */
.L_x_97:
[----:B------:R-:W-:Y:S05]  /*5fe0*/  BSYNC B1 ;  /* 0x0000000000017941 */ /* 0x000fea0003800000 */
.L_x_96:
[----:B-1----:R-:W-:Y:S04]  /*5ff0*/  SHF.R.U32.HI R2, RZ, 0x15, R39 ;  /* 0x00000015ff027819 */ /* 0x002fe80000011627 */
[----:B------:R-:W-:Y:S01]  /*6000*/  LOP3.LUT P1, RZ, R2, 0x3, R81, 0x48, !PT ;  /* 0x0000000302ff7812 */ /* 0x000fe20007824851 */
[----:B------:R-:W-:Y:S01]  /*6010*/  @!UPT UIADD3 URZ, UPT, UPT, URZ, URZ, URZ ;  /* 0x000000fffffff290 */ /* 0x000fe2000fffe0ff */
[----:B----4-:R-:W-:Y:S11]  /*6020*/  @P0 BRA `(.L_x_101) ;  /* 0x0000000000080947 */ /* 0x010ff60003800000 */
[----:B------:R-:W1:Y:S02]  /*6030*/  SYNCS.PHASECHK.TRANS64.TRYWAIT P0, [R99+URZ+0xa0], R0 ;  /* 0x0000a000630075a7 */ /* 0x000e6400080011ff */
[----:B-1----:R-:W-:Y:S05]  /*6040*/  @!P0 BRA `(.L_x_102) ;  /* 0x0000003c003c8947 */ /* 0x002fea0003800000 */
.L_x_101:
[----:B------:R-:W-:Y:S05]  /*6050*/  @!P1 BRA `(.L_x_103) ;  /* 0x0000000000409947 */ /* 0x000fea0003800000 */
[----:B------:R-:W4:Y:S01]  /*6060*/  LDCU.64 UR8, c[0x4][0x70] ;  /* 0x01000e00ff0877ac */ /* 0x000f220008000a00 */
[----:B------:R-:W-:Y:S01]  /*6070*/  MOV R3, 0x0 ;  /* 0x0000000000037802 */ /* 0x000fe20000000f00 */
[----:B------:R-:W-:Y:S02]  /*6080*/  HFMA2 R12, -RZ, RZ, 0, 5.9604644775390625e-08 ;  /* 0x00000001ff0c7431 */ /* 0x000fe400000001ff */
[----:B------:R-:W-:Y:S02]  /*6090*/  IMAD.MOV.U32 R8, RZ, RZ, 0x192 ;  /* 0x00000192ff087424 */ /* 0x000fe400078e00ff */
[----:B------:R-:W-:Y:S01]  /*60a0*/  IMAD.MOV.U32 R13, RZ, RZ, RZ ;  /* 0x000000ffff0d7224 */ /* 0x000fe200078e00ff */
[----:B------:R-:W5:Y:S01]  /*60b0*/  LDCU.64 UR6, c[0x4][0x78] ;  /* 0x01000f00ff0677ac */ /* 0x000f620008000a00 */
[----:B------:R-:W1:Y:S01]  /*60c0*/  LDC.64 R2, c[0x4][R3] ;  /* 0x0100000003027b82 */ /* 0x000e620000000a00 */
[----:B------:R-:W2:Y:S01]  /*60d0*/  LDCU.64 UR4, c[0x4][0x10] ;  /* 0x01000200ff0477ac */ /* 0x000ea20008000a00 */
[----:B----4-:R-:W-:Y:S01]  /*60e0*/  MOV R5, UR9 ;  /* 0x0000000900057c02 */ /* 0x010fe20008000f00 */
[----:B------:R-:W-:Y:S01]  /*60f0*/  IMAD.U32 R4, RZ, RZ, UR8 ;  /* 0x00000008ff047e24 */ /* 0x000fe2000f8e00ff */
[----:B-----5:R-:W-:Y:S01]  /*6100*/  MOV R7, UR7 ;  /* 0x0000000700077c02 */ /* 0x020fe20008000f00 */
[----:B------:R-:W-:Y:S01]  /*6110*/  IMAD.U32 R6, RZ, RZ, UR6 ;  /* 0x00000006ff067e24 */ /* 0x000fe2000f8e00ff */
[----:B--2---:R-:W-:Y:S01]  /*6120*/  MOV R11, UR5 ;  /* 0x00000005000b7c02 */ /* 0x004fe20008000f00 */
[----:B------:R-:W-:Y:S02]  /*6130*/  IMAD.U32 R10, RZ, RZ, UR4 ;  /* 0x00000004ff0a7e24 */ /* 0x000fe4000f8e00ff */
[----:B------:R-:W-:Y:S07]  /*6140*/  LEPC R20, `(.L_x_103) ;  /* 0x000000001014794e */ /* 0x000fee0000000000 */
[----:B-1-3--:R-:W-:Y:S05]  /*6150*/  CALL.ABS.NOINC R2 ;  /* 0x0000000002007343 */ /* 0x00afea0003c00000 */
.L_x_103:
[----:B------:R-:W-:Y:S05]  /*6160*/  WARPSYNC.ALL ;  /* 0x0000000000007948 */ /* 0x000fea0003800000 */
[----:B------:R-:W-:Y:S01]  /*6170*/  R2UR UR4, R39 ;  /* 0x00000000270472ca */ /* 0x000fe200000e0000 */
[--C-:B------:R-:W-:Y:S01]  /*6180*/  HADD2.F32 R40, -RZ, R48.reuse.H0_H0 ;  /* 0x20000030ff287230 */ /* 0x100fe20000004100 */
[----:B------:R-:W-:Y:S01]  /*6190*/  ISETP.NE.AND P0, PT, R95, RZ, PT ;  /* 0x000000ff5f00720c */ /* 0x000fe20003f05270 */
[----:B------:R-:W-:Y:S01]  /*61a0*/  HADD2.F32 R43, -RZ, R48.H1_H1 ;  /* 0x30000030ff2b7230 */ /* 0x000fe20000004100 */
[----:B------:R-:W-:Y:S01]  /*61b0*/  BSSY.RECONVERGENT B0, `(.L_x_104) ;  /* 0x0000086000007945 */ /* 0x000fe20003800200 */
[----:B------:R-:W-:Y:S02]  /*61c0*/  HADD2.F32 R42, -RZ, R49.H0_H0 ;  /* 0x20000031ff2a7230 */ /* 0x000fe40000004100 */
[----:B------:R-:W-:Y:S02]  /*61d0*/  HADD2.F32 R45, -RZ, R51.H0_H0 ;  /* 0x20000033ff2d7230 */ /* 0x000fe40000004100 */
[----:B------:R-:W-:Y:S04]  /*61e0*/  HADD2.F32 R44, -RZ, R75.H1_H1 ;  /* 0x3000004bff2c7230 */ /* 0x000fe80000004100 */
[----:B------:R-:W1:Y:S02]  /*61f0*/  LDTM.x32 R4, tmem[UR4] ;  /* 0x00000004000479ee */ /* 0x000e6400082c0000 */
[C---:B-1-3--:R-:W-:Y:S01]  /*6200*/  FMUL R0, R38.reuse, R4 ;  /* 0x0000000426007220 */ /* 0x04afe20000400000 */
[C---:B------:R-:W-:Y:S01]  /*6210*/  FMUL R2, R38.reuse, R5 ;  /* 0x0000000526027220 */ /* 0x040fe20000400000 */
[C---:B------:R-:W-:Y:S01]  /*6220*/  FMUL R3, R38.reuse, R6 ;  /* 0x0000000626037220 */ /* 0x040fe20000400000 */
[C---:B------:R-:W-:Y:S01]  /*6230*/  FMUL R7, R38.reuse, R7 ;  /* 0x0000000726077220 */ /* 0x040fe20000400000 */
[C---:B------:R-:W-:Y:S01]  /*6240*/  FFMA R0, R41.reuse, R40, R0 ;  /* 0x0000002829007223 */ /* 0x040fe20000000000 */
[----:B------:R-:W-:Y:S02]  /*6250*/  HADD2.F32 R40, -RZ, R49.H1_H1 ;  /* 0x30000031ff287230 */ /* 0x000fe40000004100 */
[C---:B------:R-:W-:Y:S01]  /*6260*/  FFMA R2, R41.reuse, R43, R2 ;  /* 0x0000002b29027223 */ /* 0x040fe20000000002 */
[C---:B------:R-:W-:Y:S01]  /*6270*/  FFMA R3, R41.reuse, R42, R3 ;  /* 0x0000002a29037223 */ /* 0x040fe20000000003 */
[--C-:B------:R-:W-:Y:S02]  /*6280*/  HADD2.F32 R43, -RZ, R50.reuse.H0_H0 ;  /* 0x20000032ff2b7230 */ /* 0x100fe40000004100 */
[----:B------:R-:W-:Y:S01]  /*6290*/  FMUL R4, R38, R8 ;  /* 0x0000000826047220 */ /* 0x000fe20000400000 */
[----:B------:R-:W-:Y:S01]  /*62a0*/  HADD2.F32 R42, -RZ, R50.H1_H1 ;  /* 0x30000032ff2a7230 */ /* 0x000fe20000004100 */
[----:B------:R-:W-:Y:S01]  /*62b0*/  F2FP.F16.F32.PACK_AB R52, R2, R0 ;  /* 0x000000000234723e */ /* 0x000fe200000000ff */
[C---:B------:R-:W-:Y:S01]  /*62c0*/  FFMA R7, R41.reuse, R40, R7 ;  /* 0x0000002829077223 */ /* 0x040fe20000000007 */
[----:B------:R-:W-:Y:S01]  /*62d0*/  FFMA R4, R41, R43, R4 ;  /* 0x0000002b29047223 */ /* 0x000fe20000000004 */
[C---:B------:R-:W-:Y:S01]  /*62e0*/  FMUL R5, R38.reuse, R9 ;  /* 0x0000000926057220 */ /* 0x040fe20000400000 */
[C---:B------:R-:W-:Y:S01]  /*62f0*/  FMUL R6, R38.reuse, R10 ;  /* 0x0000000a26067220 */ /* 0x040fe20000400000 */
[----:B------:R-:W-:Y:S01]  /*6300*/  HADD2.F32 R40, -RZ, R51.H1_H1 ;  /* 0x30000033ff287230 */ /* 0x000fe20000004100 */
[----:B------:R-:W-:Y:S01]  /*6310*/  F2FP.F16.F32.PACK_AB R53, R7, R3 ;  /* 0x000000030735723e */ /* 0x000fe200000000ff */
[C---:B------:R-:W-:Y:S01]  /*6320*/  FFMA R5, R41.reuse, R42, R5 ;  /* 0x0000002a29057223 */ /* 0x040fe20000000005 */
[----:B------:R-:W-:Y:S01]  /*6330*/  FFMA R6, R41, R45, R6 ;  /* 0x0000002d29067223 */ /* 0x000fe20000000006 */
[C---:B------:R-:W-:Y:S01]  /*6340*/  FMUL R11, R38.reuse, R11 ;  /* 0x0000000b260b7220 */ /* 0x040fe20000400000 */
[--C-:B------:R-:W-:Y:S02]  /*6350*/  HADD2.F32 R43, -RZ, R56.reuse.H0_H0 ;  /* 0x20000038ff2b7230 */ /* 0x100fe40000004100 */
[C---:B------:R-:W-:Y:S01]  /*6360*/  FMUL R8, R38.reuse, R12 ;  /* 0x0000000c26087220 */ /* 0x040fe20000400000 */
[----:B------:R-:W-:Y:S01]  /*6370*/  F2FP.F16.F32.PACK_AB R54, R5, R4 ;  /* 0x000000040536723e */ /* 0x000fe200000000ff */
[C---:B------:R-:W-:Y:S01]  /*6380*/  FFMA R11, R41.reuse, R40, R11 ;  /* 0x00000028290b7223 */ /* 0x040fe2000000000b */
[----:B------:R-:W-:Y:S02]  /*6390*/  HADD2.F32 R40, -RZ, R56.H1_H1 ;  /* 0x30000038ff287230 */ /* 0x000fe40000004100 */
[----:B------:R-:W-:Y:S01]  /*63a0*/  FFMA R8, R41, R43, R8 ;  /* 0x0000002b29087223 */ /* 0x000fe20000000008 */
[C---:B------:R-:W-:Y:S01]  /*63b0*/  FMUL R9, R38.reuse, R13 ;  /* 0x0000000d26097220 */ /* 0x040fe20000400000 */
[--C-:B------:R-:W-:Y:S01]  /*63c0*/  HADD2.F32 R45, -RZ, R57.reuse.H0_H0 ;  /* 0x20000039ff2d7230 */ /* 0x100fe20000004100 */
[----:B------:R-:W-:Y:S01]  /*63d0*/  F2FP.F16.F32.PACK_AB R55, R11, R6 ;  /* 0x000000060b37723e */ /* 0x000fe200000000ff */
[C---:B------:R-:W-:Y:S01]  /*63e0*/  FMUL R10, R38.reuse, R14 ;  /* 0x0000000e260a7220 */ /* 0x040fe20000400000 */
[----:B------:R-:W-:Y:S02]  /*63f0*/  HADD2.F32 R42, -RZ, R57.H1_H1 ;  /* 0x30000039ff2a7230 */ /* 0x000fe40000004100 */
[C---:B------:R-:W-:Y:S01]  /*6400*/  FFMA R9, R41.reuse, R40, R9 ;  /* 0x0000002829097223 */ /* 0x040fe20000000009 */
[C---:B------:R-:W-:Y:S01]  /*6410*/  FMUL R15, R38.reuse, R15 ;  /* 0x0000000f260f7220 */ /* 0x040fe20000400000 */
[----:B------:R1:W-:Y:S01]  /*6420*/  STS.128 [R93], R52 ;  /* 0x000000345d007388 */ /* 0x0003e20000000c00 */
[----:B------:R-:W-:Y:S01]  /*6430*/  FFMA R10, R41, R45, R10 ;  /* 0x0000002d290a7223 */ /* 0x000fe2000000000a */
[--C-:B------:R-:W-:Y:S01]  /*6440*/  HADD2.F32 R40, -RZ, R58.reuse.H0_H0 ;  /* 0x2000003aff287230 */ /* 0x100fe20000004100 */
[----:B------:R-:W-:Y:S01]  /*6450*/  F2FP.F16.F32.PACK_AB R68, R9, R8 ;  /* 0x000000080944723e */ /* 0x000fe200000000ff */
[----:B------:R-:W-:Y:S01]  /*6460*/  FFMA R15, R41, R42, R15 ;  /* 0x0000002a290f7223 */ /* 0x000fe2000000000f */
[C---:B------:R-:W-:Y:S01]  /*6470*/  FMUL R12, R38.reuse, R16 ;  /* 0x00000010260c7220 */ /* 0x040fe20000400000 */
[----:B------:R-:W-:Y:S02]  /*6480*/  HADD2.F32 R42, -RZ, R58.H1_H1 ;  /* 0x3000003aff2a7230 */ /* 0x000fe40000004100 */
[C---:B------:R-:W-:Y:S01]  /*6490*/  FMUL R13, R38.reuse, R17 ;  /* 0x00000011260d7220 */ /* 0x040fe20000400000 */
[--C-:B------:R-:W-:Y:S01]  /*64a0*/  HADD2.F32 R43, -RZ, R59.reuse.H0_H0 ;  /* 0x2000003bff2b7230 */ /* 0x100fe20000004100 */
[----:B------:R-:W-:Y:S01]  /*64b0*/  F2FP.F16.F32.PACK_AB R69, R15, R10 ;  /* 0x0000000a0f45723e */ /* 0x000fe200000000ff */
[C---:B------:R-:W-:Y:S01]  /*64c0*/  FFMA R12, R41.reuse, R40, R12 ;  /* 0x00000028290c7223 */ /* 0x040fe2000000000c */
[C---:B------:R-:W-:Y:S01]  /*64d0*/  FFMA R13, R41.reuse, R42, R13 ;  /* 0x0000002a290d7223 */ /* 0x040fe2000000000d */
[C---:B------:R-:W-:Y:S01]  /*64e0*/  FMUL R14, R38.reuse, R18 ;  /* 0x00000012260e7220 */ /* 0x040fe20000400000 */
[----:B------:R-:W-:Y:S02]  /*64f0*/  HADD2.F32 R40, -RZ, R59.H1_H1 ;  /* 0x3000003bff287230 */ /* 0x000fe40000004100 */
[C---:B------:R-:W-:Y:S01]  /*6500*/  FMUL R19, R38.reuse, R19 ;  /* 0x0000001326137220 */ /* 0x040fe20000400000 */
[C---:B------:R-:W-:Y:S01]  /*6510*/  FMUL R16, R38.reuse, R20 ;  /* 0x0000001426107220 */ /* 0x040fe20000400000 */
[C---:B------:R-:W-:Y:S01]  /*6520*/  FFMA R14, R41.reuse, R43, R14 ;  /* 0x0000002b290e7223 */ /* 0x040fe2000000000e */
[--C-:B------:R-:W-:Y:S02]  /*6530*/  HADD2.F32 R43, -RZ, R64.reuse.H0_H0 ;  /* 0x20000040ff2b7230 */ /* 0x100fe40000004100 */
[C---:B------:R-:W-:Y:S01]  /*6540*/  FFMA R19, R41.reuse, R40, R19 ;  /* 0x0000002829137223 */ /* 0x040fe20000000013 */
[----:B------:R-:W-:Y:S02]  /*6550*/  HADD2.F32 R42, -RZ, R64.H1_H1 ;  /* 0x30000040ff2a7230 */ /* 0x000fe40000004100 */
[C---:B------:R-:W-:Y:S01]  /*6560*/  FMUL R17, R38.reuse, R21 ;  /* 0x0000001526117220 */ /* 0x040fe20000400000 */
[--C-:B------:R-:W-:Y:S02]  /*6570*/  HADD2.F32 R45, -RZ, R65.reuse.H0_H0 ;  /* 0x20000041ff2d7230 */ /* 0x100fe40000004100 */
[C---:B------:R-:W-:Y:S01]  /*6580*/  FMUL R18, R38.reuse, R22 ;  /* 0x0000001626127220 */ /* 0x040fe20000400000 */
[----:B------:R-:W-:Y:S02]  /*6590*/  HADD2.F32 R40, -RZ, R65.H1_H1 ;  /* 0x30000041ff287230 */ /* 0x000fe40000004100 */
[C---:B------:R-:W-:Y:S01]  /*65a0*/  FMUL R23, R38.reuse, R23 ;  /* 0x0000001726177220 */ /* 0x040fe20000400000 */
[C---:B------:R-:W-:Y:S01]  /*65b0*/  FFMA R16, R41.reuse, R43, R16 ;  /* 0x0000002b29107223 */ /* 0x040fe20000000010 */
[C---:B------:R-:W-:Y:S01]  /*65c0*/  FFMA R17, R41.reuse, R42, R17 ;  /* 0x0000002a29117223 */ /* 0x040fe20000000011 */
[C---:B------:R-:W-:Y:S01]  /*65d0*/  FFMA R18, R41.reuse, R45, R18 ;  /* 0x0000002d29127223 */ /* 0x040fe20000000012 */
[C---:B------:R-:W-:Y:S01]  /*65e0*/  FFMA R23, R41.reuse, R40, R23 ;  /* 0x0000002829177223 */ /* 0x040fe20000000017 */
[--C-:B------:R-:W-:Y:S02]  /*65f0*/  HADD2.F32 R43, -RZ, R66.reuse.H0_H0 ;  /* 0x20000042ff2b7230 */ /* 0x100fe40000004100 */
[C---:B------:R-:W-:Y:S01]  /*6600*/  FMUL R20, R38.reuse, R24 ;  /* 0x0000001826147220 */ /* 0x040fe20000400000 */
        /* <DEDUP_REMOVED lines=9> */
[----:B------:R-:W-:Y:S01]  /*66a0*/  FFMA R27, R41, R42, R27 ;  /* 0x0000002a291b7223 */ /* 0x000fe2000000001b */
[--C-:B------:R-:W-:Y:S02]  /*66b0*/  HADD2.F32 R40, -RZ, R72.reuse.H0_H0 ;  /* 0x20000048ff287230 */ /* 0x100fe40000004100 */
[C---:B------:R-:W-:Y:S01]  /*66c0*/  FMUL R24, R38.reuse, R28 ;  /* 0x0000001c26187220 */ /* 0x040fe20000400000 */
[----:B------:R-:W-:Y:S02]  /*66d0*/  HADD2.F32 R42, -RZ, R72.H1_H1 ;  /* 0x30000048ff2a7230 */ /* 0x000fe40000004100 */
[C---:B------:R-:W-:Y:S01]  /*66e0*/  FMUL R25, R38.reuse, R29 ;  /* 0x0000001d26197220 */ /* 0x040fe20000400000 */
[--C-:B------:R-:W-:Y:S02]  /*66f0*/  HADD2.F32 R43, -RZ, R73.reuse.H0_H0 ;  /* 0x20000049ff2b7230 */ /* 0x100fe40000004100 */
[C---:B------:R-:W-:Y:S01]  /*6700*/  FMUL R26, R38.reuse, R30 ;  /* 0x0000001e261a7220 */ /* 0x040fe20000400000 */
[----:B------:R-:W-:Y:S01]  /*6710*/  F2FP.F16.F32.PACK_AB R70, R13, R12 ;  /* 0x0000000c0d46723e */ /* 0x000fe200000000ff */
[----:B------:R-:W-:Y:S01]  /*6720*/  FFMA R24, R41, R40, R24 ;  /* 0x0000002829187223 */ /* 0x000fe20000000018 */
[----:B------:R-:W-:Y:S01]  /*6730*/  F2FP.F16.F32.PACK_AB R71, R19, R14 ;  /* 0x0000000e1347723e */ /* 0x000fe200000000ff */
[C---:B------:R-:W-:Y:S01]  /*6740*/  FFMA R25, R41.reuse, R42, R25 ;  /* 0x0000002a29197223 */ /* 0x040fe20000000019 */
[C---:B------:R-:W-:Y:S01]  /*6750*/  FFMA R26, R41.reuse, R43, R26 ;  /* 0x0000002b291a7223 */ /* 0x040fe2000000001a */
[----:B------:R-:W-:Y:S02]  /*6760*/  HADD2.F32 R40, -RZ, R73.H1_H1 ;  /* 0x30000049ff287230 */ /* 0x000fe40000004100 */
[C---:B------:R-:W-:Y:S01]  /*6770*/  FMUL R31, R38.reuse, R31 ;  /* 0x0000001f261f7220 */ /* 0x040fe20000400000 */
[----:B------:R1:W-:Y:S01]  /*6780*/  STS.128 [R92+0x10], R68 ;  /* 0x000010445c007388 */ /* 0x0003e20000000c00 */
[--C-:B------:R-:W-:Y:S02]  /*6790*/  HADD2.F32 R43, -RZ, R74.reuse.H0_H0 ;  /* 0x2000004aff2b7230 */ /* 0x100fe40000004100 */
[C---:B------:R-:W-:Y:S01]  /*67a0*/  FMUL R28, R38.reuse, R32 ;  /* 0x00000020261c7220 */ /* 0x040fe20000400000 */
[----:B------:R-:W-:Y:S02]  /*67b0*/  HADD2.F32 R42, -RZ, R74.H1_H1 ;  /* 0x3000004aff2a7230 */ /* 0x000fe40000004100 */
[C---:B------:R-:W-:Y:S01]  /*67c0*/  FMUL R29, R38.reuse, R33 ;  /* 0x00000021261d7220 */ /* 0x040fe20000400000 */
[----:B------:R-:W-:Y:S02]  /*67d0*/  HADD2.F32 R45, -RZ, R75.H0_H0 ;  /* 0x2000004bff2d7230 */ /* 0x000fe40000004100 */
[C---:B------:R-:W-:Y:S01]  /*67e0*/  FMUL R30, R38.reuse, R34 ;  /* 0x00000022261e7220 */ /* 0x040fe20000400000 */
[----:B------:R-:W-:Y:S01]  /*67f0*/  FFMA R31, R41, R40, R31 ;  /* 0x00000028291f7223 */ /* 0x000fe2000000001f */
[----:B------:R-:W-:Y:S01]  /*6800*/  FMUL R35, R38, R35 ;  /* 0x0000002326237220 */ /* 0x000fe20000400000 */
[----:B------:R-:W-:Y:S01]  /*6810*/  F2FP.F16.F32.PACK_AB R100, R17, R16 ;  /* 0x000000101164723e */ /* 0x000fe200000000ff */
[----:B------:R-:W-:Y:S01]  /*6820*/  FFMA R28, R41, R43, R28 ;  /* 0x0000002b291c7223 */ /* 0x000fe2000000001c */
[----:B------:R-:W-:Y:S01]  /*6830*/  F2FP.F16.F32.PACK_AB R101, R23, R18 ;  /* 0x000000121765723e */ /* 0x000fe200000000ff */
[----:B------:R-:W-:Y:S01]  /*6840*/  FFMA R29, R41, R42, R29 ;  /* 0x0000002a291d7223 */ /* 0x000fe2000000001d */
[----:B------:R-:W-:Y:S01]  /*6850*/  F2FP.F16.F32.PACK_AB R102, R21, R20 ;  /* 0x000000141566723e */ /* 0x000fe200000000ff */
[----:B------:R-:W-:Y:S01]  /*6860*/  FFMA R30, R41, R45, R30 ;  /* 0x0000002d291e7223 */ /* 0x000fe2000000001e */
[----:B------:R-:W-:Y:S01]  /*6870*/  F2FP.F16.F32.PACK_AB R103, R27, R22 ;  /* 0x000000161b67723e */ /* 0x000fe200000000ff */
[----:B------:R-:W-:Y:S01]  /*6880*/  FFMA R35, R41, R44, R35 ;  /* 0x0000002c29237223 */ /* 0x000fe20000000023 */
[----:B------:R-:W-:Y:S02]  /*6890*/  F2FP.F16.F32.PACK_AB R104, R25, R24 ;  /* 0x000000181968723e */ /* 0x000fe400000000ff */
[----:B------:R-:W-:Y:S01]  /*68a0*/  F2FP.F16.F32.PACK_AB R105, R31, R26 ;  /* 0x0000001a1f69723e */ /* 0x000fe200000000ff */
[----:B------:R1:W-:Y:S01]  /*68b0*/  STS.128 [R91+0x20], R100 ;  /* 0x000020645b007388 */ /* 0x0003e20000000c00 */
[----:B------:R-:W-:Y:S02]  /*68c0*/  F2FP.F16.F32.PACK_AB R106, R29, R28 ;  /* 0x0000001c1d6a723e */ /* 0x000fe400000000ff */
[----:B------:R-:W-:Y:S05]  /*68d0*/  F2FP.F16.F32.PACK_AB R107, R35, R30 ;  /* 0x0000001e236b723e */ /* 0x000fea00000000ff */
[----:B------:R1:W-:Y:S01]  /*68e0*/  STS.128 [R87+0x30], R104 ;  /* 0x0000306857007388 */ /* 0x0003e20000000c00 */
[----:B------:R-:W-:Y:S01]  /*68f0*/  @!PT LDS RZ, [RZ] ;  /* 0x00000000fffff984 */ /* 0x000fe20000000800 */
[----:B------:R-:W-:Y:S01]  /*6900*/  @!PT LDS RZ, [RZ] ;  /* 0x00000000fffff984 */ /* 0x000fe20000000800 */
[----:B------:R-:W-:Y:S01]  /*6910*/  @!PT LDS RZ, [RZ] ;  /* 0x00000000fffff984 */ /* 0x000fe20000000800 */
[----:B------:R-:W-:Y:S01]  /*6920*/  @!PT LDS RZ, [RZ] ;  /* 0x00000000fffff984 */ /* 0x000fe20000000800 */
[----:B------:R3:W-:Y:S07]  /*6930*/  MEMBAR.ALL.CTA ;  /* 0x0000000000007992 */ /* 0x0007ee0000008000 */
[----:B---3--:R-:W3:Y:S02]  /*6940*/  FENCE.VIEW.ASYNC.S ;  /* 0x00000000000073c6 */ /* 0x008ee40000000000 */
[----:B---3--:R-:W-:Y:S06]  /*6950*/  BAR.SYNC.DEFER_BLOCKING 0x1, 0x80 ;  /* 0x0042000000007b1d */ /* 0x008fec0000010000 */
[----:B------:R-:W-:Y:S05]  /*6960*/  @P0 BRA `(.L_x_105) ;  /* 0x0000000000280947 */ /* 0x000fea0003800000 */
[----:B------:R-:W3:Y:S01]  /*6970*/  LDCU.64 UR6, c[0x0][0x348] ;  /* 0x00006900ff0677ac */ /* 0x000ee20008000a00 */
[----:B------:R-:W-:Y:S01]  /*6980*/  UIADD3 UR4, UPT, UPT, UR44, 0x200, URZ ;  /* 0x000002002c047890 */ /* 0x000fe2000fffe0ff */
[----:B------:R-:W-:Y:S05]  /*6990*/  UMOV UR51, UR36 ;  /* 0x0000002400337c82 */ /* 0x000fea0008000000 */
[----:B------:R-:W-:Y:S04]  /*69a0*/  MOV R84, UR4 ;  /* 0x0000000400547c02 */ /* 0x000fe80008000f00 */
[----:B------:R-:W-:Y:S01]  /*69b0*/  R2UR UR48, R84 ;  /* 0x00000000543072ca */ /* 0x000fe200000e0000 */
[----:B---3--:R-:W-:Y:S04]  /*69c0*/  UIADD3 UR4, UP0, UPT, UR6, 0x680, URZ ;  /* 0x0000068006047890 */ /* 0x008fe8000ff1e0ff */
[----:B------:R-:W-:Y:S09]  /*69d0*/  UIADD3.X UR5, UPT, UPT, URZ, UR7, URZ, UP0, !UPT ;  /* 0x00000007ff057290 */ /* 0x000ff200087fe4ff */
[----:B------:R3:W-:Y:S01]  /*69e0*/  UTMASTG.3D [UR48], [UR4] ;  /* 0x00000030040073b5 */ /* 0x0007e20008010000 */
[----:B------:R0:W-:Y:S01]  /*69f0*/  UTMACMDFLUSH ;  /* 0x00000000000079b7 */ /* 0x0001e20000000000 */
[----:B---3--:R-:W-:Y:S04]  /*6a00*/  DEPBAR.LE SB0, 0x1 ;  /* 0x000080400000791a */ /* 0x008fe80000000000 */
.L_x_105:
[----:B------:R-:W-:Y:S05]  /*6a10*/  BSYNC.RECONVERGENT B0 ;  /* 0x0000000000007941 */ /* 0x000fea0003800200 */
.L_x_104:
[----:B------:R-:W-:Y:S01]  /*6a20*/  BAR.SYNC.DEFER_BLOCKING 0x1, 0x80 ;  /* 0x0042000000007b1d */ /* 0x000fe20000010000 */
[----:B------:R-:W-:Y:S01]  /*6a30*/  ISETP.NE.AND P1, PT, R98, RZ, PT ;  /* 0x000000ff6200720c */ /* 0x000fe20003f25270 */
[----:B------:R-:W-:Y:S01]  /*6a40*/  UISETP.NE.AND UP0, UPT, UR52, URZ, UPT ;  /* 0x000000ff3400728c */ /* 0x000fe2000bf05270 */
[----:B------:R-:W-:Y:S11]  /*6a50*/  LEA R3, R46, UR44, 0x3 ;  /* 0x0000002c2e037c11 */ /* 0x000ff6000f8e18ff */
[----:B------:R-:W-:Y:S01]  /*6a60*/  @P1 SHF.L.U32 R2, R90, 0x1f, RZ ;  /* 0x0000001f5a021819 */ /* 0x000fe200000006ff */
[----:B------:R-:W-:Y:S06]  /*6a70*/  BRA.U !UP0, `(.L_x_106) ;  /* 0x0000000108247547 */ /* 0x000fec000b800000 */
[----:B------:R-:W-:Y:S01]  /*6a80*/  IMAD.U32 R5, RZ, RZ, UR46 ;  /* 0x0000002eff057e24 */ /* 0x000fe2000f8e00ff */
[----:B------:R-:W-:Y:S01]  /*6a90*/  MOV R0, UR47 ;  /* 0x0000002f00007c02 */ /* 0x000fe20008000f00 */
[----:B------:R-:W-:Y:S03]  /*6aa0*/  UIADD3 UR4, UPT, UPT, UR46, 0x1, URZ ;  /* 0x000000012e047890 */ /* 0x000fe6000fffe0ff */
[----:B------:R-:W-:Y:S01]  /*6ab0*/  @P1 LEA R5, R5, UR44, 0x3 ;  /* 0x0000002c05051c11 */ /* 0x000fe2000f8e18ff */
[----:B------:R-:W-:Y:S04]  /*6ac0*/  UISETP.NE.AND UP0, UPT, UR4, 0x4, UPT ;  /* 0x000000040400788c */ /* 0x000fe8000bf05270 */
[----:B------:R-:W-:Y:S01]  /*6ad0*/  @P1 VIADD R5, R5, 0x50 ;  /* 0x0000005005051836 */ /* 0x000fe20000000000 */
[----:B------:R-:W-:Y:S04]  /*6ae0*/  USEL UR46, UR4, URZ, UP0 ;  /* 0x000000ff042e7287 */ /* 0x000fe80008000000 */
[----:B------:R-:W-:Y:S04]  /*6af0*/  @P1 PRMT R0, R0, 0x654, R5 ;  /* 0x0000065400001816 */ /* 0x000fe80000000005 */
[----:B------:R3:W-:Y:S04]  /*6b00*/  @P1 SYNCS.ARRIVE.TRANS64.RED.A1T0 RZ, [R0+URZ], RZ ;  /* 0x000000ff00ff19a7 */ /* 0x0007e800081004ff */
.L_x_106:
[----:B------:R-:W4:Y:S01]  /*6b10*/  @P1 SYNCS.PHASECHK.TRANS64.TRYWAIT P0, [R3+URZ+0x30], R2 ;  /* 0x00003002030015a7 */ /* 0x000f2200080011ff */
[----:B------:R-:W-:Y:S01]  /*6b20*/  BSSY B1, `(.L_x_107) ;  /* 0x0000016000017945 */ /* 0x000fe20003800000 */
[----:B----4-:R-:W-:Y:S03]  /*6b30*/  @P1 SEL R47, RZ, 0x1, !P0 ;  /* 0x00000001ff2f1807 */ /* 0x010fe60004000000 */
[----:B------:R-:W-:Y:S05]  /*6b40*/  @!P1 BRA `(.L_x_108) ;  /* 0x00000000004c9947 */ /* 0x000fea0003800000 */
[----:B------:R-:W-:Y:S01]  /*6b50*/  ISETP.NE.AND P0, PT, R47, RZ, PT ;  /* 0x000000ff2f00720c */ /* 0x000fe20003f05270 */
[----:B------:R-:W-:Y:S01]  /*6b60*/  BSSY B0, `(.L_x_109) ;  /* 0x000000b000007945 */ /* 0x000fe20003800000 */
[----:B------:R-:W-:Y:S11]  /*6b70*/  ISETP.NE.AND P1, PT, R60, RZ, PT ;  /* 0x000000ff3c00720c */ /* 0x000ff60003f25270 */
[----:B------:R-:W-:Y:S02]  /*6b80*/  @!UPT UIADD3 URZ, UPT, UPT, URZ, URZ, URZ ;  /* 0x000000fffffff290 */ /* 0x000fe4000fffe0ff */
[C---:B------:R-:W-:Y:S01]  /*6b90*/  @P1 IMAD R6, R46.reuse, 0x2000, R93 ;  /* 0x000020002e061824 */ /* 0x040fe200078e025d */
[C---:B------:R-:W-:Y:S01]  /*6ba0*/  @P1 LEA R4, R46.reuse, R91, 0xd ;  /* 0x0000005b2e041211 */ /* 0x040fe200078e68ff */
[C---:B------:R-:W-:Y:S02]  /*6bb0*/  @P1 IMAD R5, R46.reuse, 0x2000, R92 ;  /* 0x000020002e051824 */ /* 0x040fe400078e025c */
[----:B------:R-:W-:Y:S01]  /*6bc0*/  @P1 IMAD R2, R46, 0x2000, R87 ;  /* 0x000020002e021824 */ /* 0x000fe200078e0257 */
[----:B------:R-:W-:Y:S06]  /*6bd0*/  @P0 BRA `(.L_x_110) ;  /* 0x00000000000c0947 */ /* 0x000fec0003800000 */
[----:B---3--:R-:W-:Y:S04]  /*6be0*/  SHF.L.U32 R0, R90, 0x1f, RZ ;  /* 0x0000001f5a007819 */ /* 0x008fe800000006ff */
[----:B------:R-:W3:Y:S02]  /*6bf0*/  SYNCS.PHASECHK.TRANS64.TRYWAIT P0, [R3+URZ+0x30], R0 ;  /* 0x00003000030075a7 */ /* 0x000ee400080011ff */
[----:B---3--:R-:W-:Y:S05]  /*6c00*/  @!P0 BRA `(.L_x_111) ;  /* 0x0000003000608947 */ /* 0x008fea0003800000 */
.L_x_110:
[----:B------:R-:W-:Y:S05]  /*6c10*/  BSYNC B0 ;  /* 0x0000000000007941 */ /* 0x000fea0003800000 */
.L_x_109:
[----:B------:R-:W-:Y:S02]  /*6c20*/  ISETP.NE.AND P0, PT, R60, RZ, PT ;  /* 0x000000ff3c00720c */ /* 0x000fe40003f05270 */
[----:B------:R-:W-:Y:S11]  /*6c30*/  IADD3 R46, PT, PT, R46, 0x1, RZ ;  /* 0x000000012e2e7810 */ /* 0x000ff60007ffe0ff */
[----:B------:R4:W1:Y:S04]  /*6c40*/  @P0 LDS.128 R48, [R6] ;  /* 0x0000000006300984 */ /* 0x0008680000000c00 */
[----:B------:R4:W1:Y:S04]  /*6c50*/  @P0 LDS.128 R56, [R5+0x10] ;  /* 0x0000100005380984 */ /* 0x0008680000000c00 */
[----:B------:R4:W1:Y:S04]  /*6c60*/  @P0 LDS.128 R64, [R4+0x20] ;  /* 0x0000200004400984 */ /* 0x0008680000000c00 */
[----:B------:R4:W1:Y:S02]  /*6c70*/  @P0 LDS.128 R72, [R2+0x30] ;  /* 0x0000300002480984 */ /* 0x0008640000000c00 */
.L_x_108:
[----:B------:R-:W-:Y:S05]  /*6c80*/  BSYNC B1 ;  /* 0x0000000000017941 */ /* 0x000fea0003800000 */
.L_x_107:
[----:B---3--:R-:W-:Y:S05]  /*6c90*/  VIADD R0, R39, 0x20 ;  /* 0x0000002027007836 */ /* 0x008fea0000000000 */
[----:B------:R-:W-:Y:S04]  /*6ca0*/  SHF.R.U32.HI R0, RZ, 0x15, R0 ;  /* 0x00000015ff007819 */ /* 0x000fe80000011600 */
[----:B------:R-:W-:Y:S11]  /*6cb0*/  LOP3.LUT P0, RZ, R0, 0x3, R81, 0x48, !PT ;  /* 0x0000000300ff7812 */ /* 0x000ff60007804851 */
[----:B------:R-:W-:Y:S02]  /*6cc0*/  @!UPT UIADD3 URZ, UPT, UPT, URZ, URZ, URZ ;  /* 0x000000fffffff290 */ /* 0x000fe4000fffe0ff */
[----:B------:R-:W-:Y:S05]  /*6cd0*/  @!P0 BRA `(.L_x_112) ;  /* 0x0000000000408947 */ /* 0x000fea0003800000 */
[----:B------:R-:W3:Y:S01]  /*6ce0*/  LDCU.64 UR8, c[0x4][0x70] ;  /* 0x01000e00ff0877ac */ /* 0x000ee20008000a00 */
[----:B------:R-:W-:Y:S01]  /*6cf0*/  MOV R3, 0x0 ;  /* 0x0000000000037802 */ /* 0x000fe20000000f00 */
[----:B------:R-:W-:Y:S02]  /*6d00*/  HFMA2 R12, -RZ, RZ, 0, 5.9604644775390625e-08 ;  /* 0x00000001ff0c7431 */ /* 0x000fe400000001ff */
[----:B------:R-:W-:Y:S02]  /*6d10*/  IMAD.MOV.U32 R8, RZ, RZ, 0x192 ;  /* 0x00000192ff087424 */ /* 0x000fe400078e00ff */
[----:B------:R-:W-:Y:S01]  /*6d20*/  IMAD.MOV.U32 R13, RZ, RZ, RZ ;  /* 0x000000ffff0d7224 */ /* 0x000fe200078e00ff */
[----:B------:R-:W5:Y:S01]  /*6d30*/  LDCU.64 UR6, c[0x4][0x78] ;  /* 0x01000f00ff0677ac */ /* 0x000f620008000a00 */
[----:B----4-:R-:W4:Y:S01]  /*6d40*/  LDC.64 R2, c[0x4][R3] ;  /* 0x0100000003027b82 */ /* 0x010f220000000a00 */
[----:B------:R-:W2:Y:S01]  /*6d50*/  LDCU.64 UR4, c[0x4][0x10] ;  /* 0x01000200ff0477ac */ /* 0x000ea20008000a00 */
[----:B---3--:R-:W-:Y:S01]  /*6d60*/  MOV R5, UR9 ;  /* 0x0000000900057c02 */ /* 0x008fe20008000f00 */
[----:B------:R-:W-:Y:S01]  /*6d70*/  IMAD.U32 R4, RZ, RZ, UR8 ;  /* 0x00000008ff047e24 */ /* 0x000fe2000f8e00ff */
[----:B-----5:R-:W-:Y:S01]  /*6d80*/  MOV R7, UR7 ;  /* 0x0000000700077c02 */ /* 0x020fe20008000f00 */
[----:B------:R-:W-:Y:S01]  /*6d90*/  IMAD.U32 R6, RZ, RZ, UR6 ;  /* 0x00000006ff067e24 */ /* 0x000fe2000f8e00ff */
[----:B--2---:R-:W-:Y:S01]  /*6da0*/  MOV R11, UR5 ;  /* 0x00000005000b7c02 */ /* 0x004fe20008000f00 */
[----:B------:R-:W-:Y:S02]  /*6db0*/  IMAD.U32 R10, RZ, RZ, UR4 ;  /* 0x00000004ff0a7e24 */ /* 0x000fe4000f8e00ff */
[----:B------:R-:W-:Y:S07]  /*6dc0*/  LEPC R20, `(.L_x_112) ;  /* 0x000000001014794e */ /* 0x000fee0000000000 */
[----:B-1--4-:R-:W-:Y:S05]  /*6dd0*/  CALL.ABS.NOINC R2 ;  /* 0x0000000002007343 */ /* 0x012fea0003c00000 */
.L_x_112:
[----:B------:R-:W-:Y:S05]  /*6de0*/  WARPSYNC.ALL ;  /* 0x0000000000007948 */ /* 0x000fea0003800000 */
[----:B------:R-:W-:Y:S01]  /*6df0*/  R2UR UR4, R39 ;  /* 0x00000000270472ca */ /* 0x000fe200000e0000 */
[--C-:B-1----:R-:W-:Y:S01]  /*6e00*/  HADD2.F32 R40, -RZ, R48.reuse.H0_H0 ;  /* 0x20000030ff287230 */ /* 0x102fe20000004100 */
[----:B------:R-:W-:Y:S01]  /*6e10*/  ISETP.NE.AND P6, PT, R98, RZ, PT ;  /* 0x000000ff6200720c */ /* 0x000fe20003fc5270 */
[----:B------:R-:W-:Y:S01]  /*6e20*/  HADD2.F32 R43, -RZ, R48.H1_H1 ;  /* 0x30000030ff2b7230 */ /* 0x000fe20000004100 */
[----:B------:R-:W-:Y:S01]  /*6e30*/  MOV R52, UR46 ;  /* 0x0000002e00347c02 */ /* 0x000fe20008000f00 */
[----:B------:R-:W-:Y:S01]  /*6e40*/  HADD2.F32 R42, -RZ, R49.H1_H1 ;  /* 0x30000031ff2a7230 */ /* 0x000fe20000004100 */
[----:B------:R-:W-:Y:S01]  /*6e50*/  MOV R61, UR47 ;  /* 0x0000002f003d7c02 */ /* 0x000fe20008000f00 */
[----:B------:R-:W-:Y:S01]  /*6e60*/  HADD2.F32 R45, -RZ, R51.H0_H0 ;  /* 0x20000033ff2d7230 */ /* 0x000fe20000004100 */
[----:B------:R-:W-:Y:S01]  /*6e70*/  ISETP.NE.AND P0, PT, R95, RZ, PT ;  /* 0x000000ff5f00720c */ /* 0x000fe20003f05270 */
[----:B------:R-:W-:Y:S01]  /*6e80*/  HADD2.F32 R44, -RZ, R75.H1_H1 ;  /* 0x3000004bff2c7230 */ /* 0x000fe20000004100 */
[----:B------:R-:W-:Y:S01]  /*6e90*/  BSSY.RECONVERGENT B0, `(.L_x_113) ;  /* 0x0000088000007945 */ /* 0x000fe20003800200 */
[----:B------:R-:W-:Y:S02]  /*6ea0*/  LEA R62, R46, UR44, 0x3 ;  /* 0x0000002c2e3e7c11 */ /* 0x000fe4000f8e18ff */
[----:B----4-:R-:W1:Y:S02]  /*6eb0*/  LDTM.x32 R4, tmem[UR4+0x20] ;  /* 0x00002004000479ee */ /* 0x010e6400082c0000 */
[----:B------:R-:W-:Y:S02]  /*6ec0*/  @P6 LEA R52, R52, UR44, 0x3 ;  /* 0x0000002c34346c11 */ /* 0x000fe4000f8e18ff */
[----:B------:R-:W-:Y:S02]  /*6ed0*/  @P6 SHF.L.U32 R63, R90, 0x1f, RZ ;  /* 0x0000001f5a3f6819 */ /* 0x000fe400000006ff */
[----:B------:R-:W-:Y:S04]  /*6ee0*/  @P6 IADD3 R52, PT, PT, R52, 0x50, RZ ;  /* 0x0000005034346810 */ /* 0x000fe80007ffe0ff */
[----:B------:R-:W-:Y:S01]  /*6ef0*/  @P6 PRMT R61, R61, 0x654, R52 ;  /* 0x000006543d3d6816 */ /* 0x000fe20000000034 */
[C---:B-1----:R-:W-:Y:S01]  /*6f00*/  FMUL R0, R38.reuse, R4 ;  /* 0x0000000426007220 */ /* 0x042fe20000400000 */
[C---:B------:R-:W-:Y:S01]  /*6f10*/  FMUL R2, R38.reuse, R5 ;  /* 0x0000000526027220 */ /* 0x040fe20000400000 */
[C---:B------:R-:W-:Y:S01]  /*6f20*/  FMUL R3, R38.reuse, R6 ;  /* 0x0000000626037220 */ /* 0x040fe20000400000 */
[C---:B------:R-:W-:Y:S01]  /*6f30*/  FMUL R7, R38.reuse, R7 ;  /* 0x0000000726077220 */ /* 0x040fe20000400000 */
[C---:B------:R-:W-:Y:S01]  /*6f40*/  FFMA R0, R41.reuse, R40, R0 ;  /* 0x0000002829007223 */ /* 0x040fe20000000000 */
[----:B------:R-:W-:Y:S02]  /*6f50*/  HADD2.F32 R40, -RZ, R49.H0_H0 ;  /* 0x20000031ff287230 */ /* 0x000fe40000004100 */
[C---:B------:R-:W-:Y:S01]  /*6f60*/  FFMA R2, R41.reuse, R43, R2 ;  /* 0x0000002b29027223 */ /* 0x040fe20000000002 */
[--C-:B------:R-:W-:Y:S02]  /*6f70*/  HADD2.F32 R43, -RZ, R50.reuse.H0_H0 ;  /* 0x20000032ff2b7230 */ /* 0x100fe40000004100 */
[C---:B------:R-:W-:Y:S01]  /*6f80*/  FMUL R4, R38.reuse, R8 ;  /* 0x0000000826047220 */ /* 0x040fe20000400000 */
[----:B------:R-:W-:Y:S01]  /*6f90*/  FMUL R5, R38, R9 ;  /* 0x0000000926057220 */ /* 0x000fe20000400000 */
[C---:B------:R-:W-:Y:S01]  /*6fa0*/  FFMA R3, R41.reuse, R40, R3 ;  /* 0x0000002829037223 */ /* 0x040fe20000000003 */
[----:B------:R-:W-:Y:S01]  /*6fb0*/  HADD2.F32 R40, -RZ, R50.H1_H1 ;  /* 0x30000032ff287230 */ /* 0x000fe20000004100 */
[----:B------:R-:W-:Y:S01]  /*6fc0*/  F2FP.F16.F32.PACK_AB R52, R2, R0 ;  /* 0x000000000234723e */ /* 0x000fe200000000ff */
[C---:B------:R-:W-:Y:S01]  /*6fd0*/  FFMA R7, R41.reuse, R42, R7 ;  /* 0x0000002a29077223 */ /* 0x040fe20000000007 */
[C---:B------:R-:W-:Y:S01]  /*6fe0*/  FFMA R4, R41.reuse, R43, R4 ;  /* 0x0000002b29047223 */ /* 0x040fe20000000004 */
[C---:B------:R-:W-:Y:S01]  /*6ff0*/  FMUL R6, R38.reuse, R10 ;  /* 0x0000000a26067220 */ /* 0x040fe20000400000 */
[----:B------:R-:W-:Y:S02]  /*7000*/  HADD2.F32 R42, -RZ, R51.H1_H1 ;  /* 0x30000033ff2a7230 */ /* 0x000fe40000004100 */
[----:B------:R-:W-:Y:S01]  /*7010*/  FFMA R5, R41, R40, R5 ;  /* 0x0000002829057223 */ /* 0x000fe20000000005 */
[----:B------:R-:W-:Y:S01]  /*7020*/  F2FP.F16.F32.PACK_AB R53, R7, R3 ;  /* 0x000000030735723e */ /* 0x000fe200000000ff */
[----:B------:R-:W-:Y:S01]  /*7030*/  FFMA R6, R41, R45, R6 ;  /* 0x0000002d29067223 */ /* 0x000fe20000000006 */
[C---:B------:R-:W-:Y:S01]  /*7040*/  FMUL R11, R38.reuse, R11 ;  /* 0x0000000b260b7220 */ /* 0x040fe20000400000 */
[--C-:B------:R-:W-:Y:S01]  /*7050*/  HADD2.F32 R40, -RZ, R56.reuse.H0_H0 ;  /* 0x20000038ff287230 */ /* 0x100fe20000004100 */
[----:B------:R-:W-:Y:S01]  /*7060*/  F2FP.F16.F32.PACK_AB R54, R5, R4 ;  /* 0x000000040536723e */ /* 0x000fe200000000ff */
[C---:B------:R-:W-:Y:S01]  /*7070*/  FMUL R8, R38.reuse, R12 ;  /* 0x0000000c26087220 */ /* 0x040fe20000400000 */
[C---:B------:R-:W-:Y:S01]  /*7080*/  FFMA R11, R41.reuse, R42, R11 ;  /* 0x0000002a290b7223 */ /* 0x040fe2000000000b */
[----:B------:R-:W-:Y:S02]  /*7090*/  HADD2.F32 R42, -RZ, R56.H1_H1 ;  /* 0x30000038ff2a7230 */ /* 0x000fe40000004100 */
[C---:B------:R-:W-:Y:S01]  /*70a0*/  FMUL R9, R38.reuse, R13 ;  /* 0x0000000d26097220 */ /* 0x040fe20000400000 */
[--C-:B------:R-:W-:Y:S02]  /*70b0*/  HADD2.F32 R43, -RZ, R57.reuse.H0_H0 ;  /* 0x20000039ff2b7230 */ /* 0x100fe40000004100 */
[----:B------:R-:W-:Y:S01]  /*70c0*/  FFMA R8, R41, R40, R8 ;  /* 0x0000002829087223 */ /* 0x000fe20000000008 */
[----:B------:R-:W-:Y:S01]  /*70d0*/  F2FP.F16.F32.PACK_AB R55, R11, R6 ;  /* 0x000000060b37723e */ /* 0x000fe200000000ff */
[----:B------:R-:W-:Y:S01]  /*70e0*/  FFMA R9, R41, R42, R9 ;  /* 0x0000002a29097223 */ /* 0x000fe20000000009 */
[C---:B------:R-:W-:Y:S01]  /*70f0*/  FMUL R10, R38.reuse, R14 ;  /* 0x0000000e260a7220 */ /* 0x040fe20000400000 */
[----:B------:R-:W-:Y:S02]  /*7100*/  HADD2.F32 R40, -RZ, R57.H1_H1 ;  /* 0x30000039ff287230 */ /* 0x000fe40000004100 */
[C---:B------:R-:W-:Y:S01]  /*7110*/  FMUL R15, R38.reuse, R15 ;  /* 0x0000000f260f7220 */ /* 0x040fe20000400000 */
[----:B------:R1:W-:Y:S01]  /*7120*/  STS.128 [R93+0x2000], R52 ;  /* 0x002000345d007388 */ /* 0x0003e20000000c00 */
[----:B------:R-:W-:Y:S01]  /*7130*/  F2FP.F16.F32.PACK_AB R68, R9, R8 ;  /* 0x000000080944723e */ /* 0x000fe200000000ff */
[C---:B------:R-:W-:Y:S01]  /*7140*/  FFMA R10, R41.reuse, R43, R10 ;  /* 0x0000002b290a7223 */ /* 0x040fe2000000000a */
[--C-:B------:R-:W-:Y:S02]  /*7150*/  HADD2.F32 R43, -RZ, R58.reuse.H0_H0 ;  /* 0x2000003aff2b7230 */ /* 0x100fe40000004100 */
        /* <DEDUP_REMOVED lines=11> */
[--C-:B------:R-:W-:Y:S02]  /*7210*/  HADD2.F32 R43, -RZ, R64.reuse.H0_H0 ;  /* 0x20000040ff2b7230 */ /* 0x100fe40000004100 */
[C---:B------:R-:W-:Y:S01]  /*7220*/  FFMA R14, R41.reuse, R45, R14 ;  /* 0x0000002d290e7223 */ /* 0x040fe2000000000e */
[C---:B------:R-:W-:Y:S01]  /*7230*/  FMUL R16, R38.reuse, R20 ;  /* 0x0000001426107220 */ /* 0x040fe20000400000 */
        /* <DEDUP_REMOVED lines=17> */
[C---:B------:R-:W-:Y:S01]  /*7350*/  FFMA R20, R41.reuse, R40, R20 ;  /* 0x0000002829147223 */ /* 0x040fe20000000014 */
[C---:B------:R-:W-:Y:S01]  /*7360*/  FFMA R21, R41.reuse, R42, R21 ;  /* 0x0000002a29157223 */ /* 0x040fe20000000015 */
[----:B------:R-:W-:Y:S02]  /*7370*/  HADD2.F32 R40, -RZ, R67.H1_H1 ;  /* 0x30000043ff287230 */ /* 0x000fe40000004100 */
[----:B------:R-:W-:Y:S01]  /*7380*/  FFMA R22, R41, R43, R22 ;  /* 0x0000002b29167223 */ /* 0x000fe20000000016 */
[C---:B------:R-:W-:Y:S01]  /*7390*/  FMUL R27, R38.reuse, R27 ;  /* 0x0000001b261b7220 */ /* 0x040fe20000400000 */
[--C-:B------:R-:W-:Y:S02]  /*73a0*/  HADD2.F32 R43, -RZ, R72.reuse.H0_H0 ;  /* 0x20000048ff2b7230 */ /* 0x100fe40000004100 */
[C---:B------:R-:W-:Y:S01]  /*73b0*/  FMUL R24, R38.reuse, R28 ;  /* 0x0000001c26187220 */ /* 0x040fe20000400000 */
[----:B------:R-:W-:Y:S02]  /*73c0*/  HADD2.F32 R42, -RZ, R72.H1_H1 ;  /* 0x30000048ff2a7230 */ /* 0x000fe40000004100 */
[C---:B------:R-:W-:Y:S01]  /*73d0*/  FMUL R25, R38.reuse, R29 ;  /* 0x0000001d26197220 */ /* 0x040fe20000400000 */
[--C-:B------:R-:W-:Y:S01]  /*73e0*/  HADD2.F32 R45, -RZ, R73.reuse.H0_H0 ;  /* 0x20000049ff2d7230 */ /* 0x100fe20000004100 */
[----:B------:R-:W-:Y:S01]  /*73f0*/  F2FP.F16.F32.PACK_AB R70, R13, R12 ;  /* 0x0000000c0d46723e */ /* 0x000fe200000000ff */
[C---:B------:R-:W-:Y:S01]  /*7400*/  FMUL R26, R38.reuse, R30 ;  /* 0x0000001e261a7220 */ /* 0x040fe20000400000 */
[----:B------:R-:W-:Y:S01]  /*7410*/  F2FP.F16.F32.PACK_AB R71, R19, R14 ;  /* 0x0000000e1347723e */ /* 0x000fe200000000ff */
[C---:B------:R-:W-:Y:S01]  /*7420*/  FFMA R27, R41.reuse, R40, R27 ;  /* 0x00000028291b7223 */ /* 0x040fe2000000001b */
[C---:B------:R-:W-:Y:S01]  /*7430*/  FFMA R24, R41.reuse, R43, R24 ;  /* 0x0000002b29187223 */ /* 0x040fe20000000018 */
[----:B------:R-:W-:Y:S02]  /*7440*/  HADD2.F32 R40, -RZ, R73.H1_H1 ;  /* 0x30000049ff287230 */ /* 0x000fe40000004100 */
[C---:B------:R-:W-:Y:S01]  /*7450*/  FFMA R25, R41.reuse, R42, R25 ;  /* 0x0000002a29197223 */ /* 0x040fe20000000019 */
[----:B------:R1:W-:Y:S01]  /*7460*/  STS.128 [R92+0x2010], R68 ;  /* 0x002010445c007388 */ /* 0x0003e20000000c00 */
[C---:B------:R-:W-:Y:S01]  /*7470*/  FMUL R31, R38.reuse, R31 ;  /* 0x0000001f261f7220 */ /* 0x040fe20000400000 */
[--C-:B------:R-:W-:Y:S02]  /*7480*/  HADD2.F32 R43, -RZ, R74.reuse.H0_H0 ;  /* 0x2000004aff2b7230 */ /* 0x100fe40000004100 */
[C---:B------:R-:W-:Y:S01]  /*7490*/  FFMA R26, R41.reuse, R45, R26 ;  /* 0x0000002d291a7223 */ /* 0x040fe2000000001a */
        /* <DEDUP_REMOVED lines=30> */
[----:B------:R-:W-:Y:S02]  /*7680*/  UIADD3 UR9, UPT, UPT, UR49, 0x20, URZ ;  /* 0x0000002031097890 */ /* 0x000fe4000fffe0ff */
[----:B------:R-:W-:Y:S01]  /*7690*/  UIADD3 UR8, UPT, UPT, UR44, 0x2200, URZ ;  /* 0x000022002c087890 */ /* 0x000fe2000fffe0ff */
[----:B------:R-:W-:Y:S01]  /*76a0*/  UMOV UR10, UR50 ;  /* 0x00000032000a7c82 */ /* 0x000fe20008000000 */
[----:B------:R-:W-:Y:S01]  /*76b0*/  UMOV UR11, UR36 ;  /* 0x00000024000b7c82 */ /* 0x000fe20008000000 */
[----:B---3--:R-:W-:Y:S04]  /*76c0*/  UIADD3 UR4, UP0, UPT, UR6, 0x680, URZ ;  /* 0x0000068006047890 */ /* 0x008fe8000ff1e0ff */
[----:B------:R-:W-:Y:S09]  /*76d0*/  UIADD3.X UR5, UPT, UPT, URZ, UR7, URZ, UP0, !UPT ;  /* 0x00000007ff057290 */ /* 0x000ff200087fe4ff */
[----:B------:R3:W-:Y:S01]  /*76e0*/  UTMASTG.3D [UR8], [UR4] ;  /* 0x00000008040073b5 */ /* 0x0007e20008010000 */
[----:B------:R0:W-:Y:S01]  /*76f0*/  UTMACMDFLUSH ;  /* 0x00000000000079b7 */ /* 0x0001e20000000000 */
[----:B---3--:R-:W-:Y:S04]  /*7700*/  DEPBAR.LE SB0, 0x1 ;  /* 0x000080400000791a */ /* 0x008fe80000000000 */
.L_x_114:
[----:B------:R-:W-:Y:S05]  /*7710*/  BSYNC.RECONVERGENT B0 ;  /* 0x0000000000007941 */ /* 0x000fea0003800200 */
.L_x_113:
[----:B------:R-:W-:Y:S01]  /*7720*/  BAR.SYNC.DEFER_BLOCKING 0x1, 0x80 ;  /* 0x0042000000007b1d */ /* 0x000fe20000010000 */
[----:B------:R-:W-:Y:S04]  /*7730*/  UIADD3 UR4, UPT, UPT, UR46, 0x1, URZ ;  /* 0x000000012e047890 */ /* 0x000fe8000fffe0ff */
[----:B------:R-:W-:Y:S04]  /*7740*/  UISETP.NE.AND UP0, UPT, UR4, 0x4, UPT ;  /* 0x000000040400788c */ /* 0x000fe8000bf05270 */
[----:B------:R-:W-:Y:S01]  /*7750*/  USEL UR45, UR4, URZ, UP0 ;  /* 0x000000ff042d7287 */ /* 0x000fe20008000000 */
[----:B------:R3:W-:Y:S01]  /*7760*/  @P6 SYNCS.ARRIVE.TRANS64.RED.A1T0 RZ, [R61+URZ], RZ ;  /* 0x000000ff3dff69a7 */ /* 0x0007e200081004ff */
[----:B------:R-:W-:Y:S01]  /*7770*/  BSSY B1, `(.L_x_115) ;  /* 0x0000017000017945 */ /* 0x000fe20003800000 */
[----:B------:R-:W4:Y:S02]  /*7780*/  @P6 SYNCS.PHASECHK.TRANS64.TRYWAIT P0, [R62+URZ+0x30], R63 ;  /* 0x0000303f3e0065a7 */ /* 0x000f2400080011ff */
[----:B----4-:R-:W-:Y:S01]  /*7790*/  @P6 SEL R47, RZ, 0x1, !P0 ;  /* 0x00000001ff2f6807 */ /* 0x010fe20004000000 */
[----:B---3--:R-:W-:Y:S06]  /*77a0*/  @!P6 BRA `(.L_x_116) ;  /* 0x00000000004ce947 */ /* 0x008fec0003800000 */
        /* <DEDUP_REMOVED lines=9> */
[----:B------:R-:W-:Y:S04]  /*7840*/  SHF.L.U32 R5, R90, 0x1f, RZ ;  /* 0x0000001f5a057819 */ /* 0x000fe800000006ff */
[----:B------:R-:W3:Y:S02]  /*7850*/  SYNCS.PHASECHK.TRANS64.TRYWAIT P0, [R62+URZ+0x30], R5 ;  /* 0x000030053e0075a7 */ /* 0x000ee400080011ff */
[----:B---3--:R-:W-:Y:S05]  /*7860*/  @!P0 BRA `(.L_x_119) ;  /* 0x00000024005c8947 */ /* 0x008fea0003800000 */
.L_x_118:
[----:B------:R-:W-:Y:S05]  /*7870*/  BSYNC B0 ;  /* 0x0000000000007941 */ /* 0x000fea0003800000 */
.L_x_117:
[----:B------:R-:W-:Y:S02]  /*7880*/  ISETP.NE.AND P0, PT, R60, RZ, PT ;  /* 0x000000ff3c00720c */ /* 0x000fe40003f05270 */
[----:B------:R-:W-:Y:S11]  /*7890*/  IADD3 R46, PT, PT, R46, 0x1, RZ ;  /* 0x000000012e2e7810 */ /* 0x000ff60007ffe0ff */
[----:B------:R4:W1:Y:S04]  /*78a0*/  @P0 LDS.128 R48, [R4] ;  /* 0x0000000004300984 */ /* 0x0008680000000c00 */
[----:B------:R4:W1:Y:S04]  /*78b0*/  @P0 LDS.128 R56, [R3+0x10] ;  /* 0x0000100003380984 */ /* 0x0008680000000c00 */
[----:B------:R4:W1:Y:S04]  /*78c0*/  @P0 LDS.128 R64, [R2+0x20] ;  /* 0x0000200002400984 */ /* 0x0008680000000c00 */
[----:B------:R4:W1:Y:S02]  /*78d0*/  @P0 LDS.128 R72, [R0+0x30] ;  /* 0x0000300000480984 */ /* 0x0008640000000c00 */
.L_x_116:
[----:B------:R-:W-:Y:S05]  /*78e0*/  BSYNC B1 ;  /* 0x0000000000017941 */ /* 0x000fea0003800000 */
.L_x_115:
[----:B----4-:R-:W-:Y:S05]  /*78f0*/  VIADD R0, R39, 0x40 ;  /* 0x0000004027007836 */ /* 0x010fea0000000000 */
        /* <DEDUP_REMOVED lines=9> */
[----:B------:R-:W4:Y:S01]  /*7990*/  LDCU.64 UR6, c[0x4][0x78] ;  /* 0x01000f00ff0677ac */ /* 0x000f220008000a00 */
[----:B------:R-:W1:Y:S01]  /*79a0*/  LDC.64 R2, c[0x4][R3] ;  /* 0x0100000003027b82 */ /* 0x000e620000000a00 */
[----:B------:R-:W5:Y:S01]  /*79b0*/  LDCU.64 UR4, c[0x4][0x10] ;  /* 0x01000200ff0477ac */ /* 0x000f620008000a00 */
[----:B---3--:R-:W-:Y:S01]  /*79c0*/  MOV R5, UR9 ;  /* 0x0000000900057c02 */ /* 0x008fe20008000f00 */
[----:B------:R-:W-:Y:S01]  /*79d0*/  IMAD.U32 R4, RZ, RZ, UR8 ;  /* 0x00000008ff047e24 */ /* 0x000fe2000f8e00ff */
[----:B----4-:R-:W-:Y:S01]  /*79e0*/  MOV R7, UR7 ;  /* 0x0000000700077c02 */ /* 0x010fe20008000f00 */
[----:B------:R-:W-:Y:S01]  /*79f0*/  IMAD.U32 R6, RZ, RZ, UR6 ;  /* 0x00000006ff067e24 */ /* 0x000fe2000f8e00ff */
[----:B-----5:R-:W-:Y:S01]  /*7a00*/  MOV R11, UR5 ;  /* 0x00000005000b7c02 */ /* 0x020fe20008000f00 */
[----:B------:R-:W-:Y:S02]  /*7a10*/  IMAD.U32 R10, RZ, RZ, UR4 ;  /* 0x00000004ff0a7e24 */ /* 0x000fe4000f8e00ff */
[----:B------:R-:W-:Y:S07]  /*7a20*/  LEPC R20, `(.L_x_120) ;  /* 0x000000001014794e */ /* 0x000fee0000000000 */
[----:B-12---:R-:W-:Y:S05]  /*7a30*/  CALL.ABS.NOINC R2 ;  /* 0x0000000002007343 */ /* 0x006fea0003c00000 */
.L_x_120:
        /* <DEDUP_REMOVED lines=12> */
[----:B---3--:R-:W-:Y:S02]  /*7b00*/  LEA R62, R46, UR44, 0x3 ;  /* 0x0000002c2e3e7c11 */ /* 0x008fe4000f8e18ff */
[----:B------:R-:W1:Y:S02]  /*7b10*/  LDTM.x32 R4, tmem[UR4+0x40] ;  /* 0x00004004000479ee */ /* 0x000e6400082c0000 */
        /* <DEDUP_REMOVED lines=133> */
.L_x_122:
[----:B------:R-:W-:Y:S05]  /*8370*/  BSYNC.RECONVERGENT B0 ;  /* 0x0000000000007941 */ /* 0x000fea0003800200 */
.L_x_121:
        /* <DEDUP_REMOVED lines=21> */
.L_x_126:
[----:B------:R-:W-:Y:S05]  /*84d0*/  BSYNC B0 ;  /* 0x0000000000007941 */ /* 0x000fea0003800000 */
.L_x_125:
[----:B------:R-:W-:Y:S11]  /*84e0*/  ISETP.NE.AND P0, PT, R60, RZ, PT ;  /* 0x000000ff3c00720c */ /* 0x000ff60003f05270 */
[----:B------:R-:W-:Y:S02]  /*84f0*/  @!UPT UIADD3 URZ, UPT, UPT, URZ, URZ, URZ ;  /* 0x000000fffffff290 */ /* 0x000fe4000fffe0ff */
[----:B------:R4:W1:Y:S04]  /*8500*/  @P0 LDS.128 R48, [R3] ;  /* 0x0000000003300984 */ /* 0x0008680000000c00 */
[----:B------:R4:W1:Y:S04]  /*8510*/  @P0 LDS.128 R56, [R2+0x10] ;  /* 0x0000100002380984 */ /* 0x0008680000000c00 */
[----:B------:R4:W1:Y:S04]  /*8520*/  @P0 LDS.128 R64, [R0+0x20] ;  /* 0x0000200000400984 */ /* 0x0008680000000c00 */
[----:B------:R4:W1:Y:S02]  /*8530*/  @P0 LDS.128 R72, [R46+0x30] ;  /* 0x000030002e480984 */ /* 0x0008640000000c00 */
.L_x_124:
[----:B------:R-:W-:Y:S05]  /*8540*/  BSYNC B1 ;  /* 0x0000000000017941 */ /* 0x000fea0003800000 */
.L_x_123:
        /* <DEDUP_REMOVED lines=21> */
.L_x_128:
[----:B------:R-:W-:Y:S01]  /*86a0*/  ISETP.NE.AND P0, PT, R95, RZ, PT ;  /* 0x000000ff5f00720c */ /* 0x000fe20003f05270 */
[----:B------:R-:W-:Y:S05]  /*86b0*/  WARPSYNC.ALL ;  /* 0x0000000000007948 */ /* 0x000fea0003800000 */
[----:B------:R-:W-:Y:S01]  /*86c0*/  R2UR UR4, R39 ;  /* 0x00000000270472ca */ /* 0x000fe200000e0000 */
[--C-:B-1----:R-:W-:Y:S01]  /*86d0*/  HADD2.F32 R40, -RZ, R48.reuse.H0_H0 ;  /* 0x20000030ff287230 */ /* 0x102fe20000004100 */
[----:B------:R-:W-:Y:S01]  /*86e0*/  R2UR UR5, R99 ;  /* 0x00000000630572ca */ /* 0x000fe200000e0000 */
[----:B------:R-:W-:Y:S01]  /*86f0*/  HADD2.F32 R42, -RZ, R48.H1_H1 ;  /* 0x30000030ff2a7230 */ /* 0x000fe20000004100 */
[----:B------:R-:W-:Y:S01]  /*8700*/  BSSY.RECONVERGENT B0, `(.L_x_129) ;  /* 0x000008a000007945 */ /* 0x000fe20003800200 */
[--C-:B------:R-:W-:Y:S02]  /*8710*/  HADD2.F32 R43, -RZ, R49.reuse.H0_H0 ;  /* 0x20000031ff2b7230 */ /* 0x100fe40000004100 */
[----:B------:R-:W-:Y:S02]  /*8720*/  HADD2.F32 R44, -RZ, R49.H1_H1 ;  /* 0x30000031ff2c7230 */ /* 0x000fe40000004100 */
[--C-:B------:R-:W-:Y:S02]  /*8730*/  HADD2.F32 R45, -RZ, R50.reuse.H0_H0 ;  /* 0x20000032ff2d7230 */ /* 0x100fe40000004100 */
[----:B------:R-:W-:Y:S02]  /*8740*/  HADD2.F32 R46, -RZ, R50.H1_H1 ;  /* 0x30000032ff2e7230 */ /* 0x000fe40000004100 */
[----:B---3--:R-:W1:Y:S01]  /*8750*/  LDTM.x32 R4, tmem[UR4+0x60] ;  /* 0x00006004000479ee */ /* 0x008e6200082c0000 */
[----:B------:R-:W-:Y:S01]  /*8760*/  NOP ;  /* 0x0000000000007918 */ /* 0x000fe20000000000 */
[----:B------:R-:W-:Y:S01]  /*8770*/  UIADD3 UR4, UPT, UPT, UR5, 0xc0, URZ ;  /* 0x000000c005047890 */ /* 0x000fe2000fffe0ff */
[--C-:B------:R-:W-:Y:S02]  /*8780*/  HADD2.F32 R47, -RZ, R51.reuse.H0_H0 ;  /* 0x20000033ff2f7230 */ /* 0x100fe40000004100 */
[----:B------:R-:W-:Y:S01]  /*8790*/  HADD2.F32 R49, -RZ, R51.H1_H1 ;  /* 0x30000033ff317230 */ /* 0x000fe20000004100 */
[----:B------:R-:W-:Y:S01]  /*87a0*/  UPRMT UR4, UR47, 0x654, UR4 ;  /* 0x000006542f047896 */ /* 0x000fe20008000004 */
[--C-:B------:R-:W-:Y:S02]  /*87b0*/  HADD2.F32 R48, -RZ, R56.reuse.H0_H0 ;  /* 0x20000038ff307230 */ /* 0x100fe40000004100 */
[----:B------:R-:W-:Y:S02]  /*87c0*/  HADD2.F32 R51, -RZ, R56.H1_H1 ;  /* 0x30000038ff337230 */ /* 0x000fe40000004100 */
[--C-:B------:R-:W-:Y:S02]  /*87d0*/  HADD2.F32 R50, -RZ, R57.reuse.H0_H0 ;  /* 0x20000039ff327230 */ /* 0x100fe40000004100 */
[----:B------:R-:W-:Y:S02]  /*87e0*/  HADD2.F32 R52, -RZ, R57.H1_H1 ;  /* 0x30000039ff347230 */ /* 0x000fe40000004100 */
[----:B-1----:R-:W-:Y:S01]  /*87f0*/  SYNCS.ARRIVE.TRANS64.RED.A1T0 RZ, [UR4], RZ ;  /* 0x000000ffffff79a7 */ /* 0x002fe20008100404 */
[--C-:B------:R-:W-:Y:S02]  /*8800*/  HADD2.F32 R53, -RZ, R58.reuse.H0_H0 ;  /* 0x2000003aff357230 */ /* 0x100fe40000004100 */
[----:B------:R-:W-:Y:S02]  /*8810*/  HADD2.F32 R54, -RZ, R58.H1_H1 ;  /* 0x3000003aff367230 */ /* 0x000fe40000004100 */
[--C-:B------:R-:W-:Y:S02]  /*8820*/  HADD2.F32 R55, -RZ, R59.reuse.H0_H0 ;  /* 0x2000003bff377230 */ /* 0x100fe40000004100 */
[----:B------:R-:W-:Y:S02]  /*8830*/  HADD2.F32 R56, -RZ, R59.H1_H1 ;  /* 0x3000003bff387230 */ /* 0x000fe40000004100 */
[C---:B------:R-:W-:Y:S01]  /*8840*/  FMUL R4, R38.reuse, R4 ;  /* 0x0000000426047220 */ /* 0x040fe20000400000 */
[C---:B------:R-:W-:Y:S01]  /*8850*/  FMUL R5, R38.reuse, R5 ;  /* 0x0000000526057220 */ /* 0x040fe20000400000 */
[C---:B------:R-:W-:Y:S01]  /*8860*/  FMUL R6, R38.reuse, R6 ;  /* 0x0000000626067220 */ /* 0x040fe20000400000 */
[C---:B------:R-:W-:Y:S01]  /*8870*/  FMUL R7, R38.reuse, R7 ;  /* 0x0000000726077220 */ /* 0x040fe20000400000 */
[C---:B------:R-:W-:Y:S01]  /*8880*/  FFMA R4, R41.reuse, R40, R4 ;  /* 0x0000002829047223 */ /* 0x040fe20000000004 */
[C---:B------:R-:W-:Y:S01]  /*8890*/  FFMA R5, R41.reuse, R42, R5 ;  /* 0x0000002a29057223 */ /* 0x040fe20000000005 */
[C---:B------:R-:W-:Y:S01]  /*88a0*/  FFMA R6, R41.reuse, R43, R6 ;  /* 0x0000002b29067223 */ /* 0x040fe20000000006 */
[----:B------:R-:W-:Y:S01]  /*88b0*/  FFMA R7, R41, R44, R7 ;  /* 0x0000002c29077223 */ /* 0x000fe20000000007 */
[C---:B------:R-:W-:Y:S01]  /*88c0*/  FMUL R8, R38.reuse, R8 ;  /* 0x0000000826087220 */ /* 0x040fe20000400000 */
[C---:B------:R-:W-:Y:S01]  /*88d0*/  FMUL R9, R38.reuse, R9 ;  /* 0x0000000926097220 */ /* 0x040fe20000400000 */
[----:B------:R-:W-:Y:S01]  /*88e0*/  F2FP.F16.F32.PACK_AB R100, R5, R4 ;  /* 0x000000040564723e */ /* 0x000fe200000000ff */
[C---:B------:R-:W-:Y:S01]  /*88f0*/  FMUL R0, R38.reuse, R10 ;  /* 0x0000000a26007220 */ /* 0x040fe20000400000 */
[----:B------:R-:W-:Y:S01]  /*8900*/  F2FP.F16.F32.PACK_AB R101, R7, R6 ;  /* 0x000000060765723e */ /* 0x000fe200000000ff */
[C---:B------:R-:W-:Y:S01]  /*8910*/  FFMA R8, R41.reuse, R45, R8 ;  /* 0x0000002d29087223 */ /* 0x040fe20000000008 */
[C---:B------:R-:W-:Y:S01]  /*8920*/  FFMA R9, R41.reuse, R46, R9 ;  /* 0x0000002e29097223 */ /* 0x040fe20000000009 */
[----:B------:R-:W-:Y:S01]  /*8930*/  FFMA R0, R41, R47, R0 ;  /* 0x0000002f29007223 */ /* 0x000fe20000000000 */
[C---:B------:R-:W-:Y:S01]  /*8940*/  FMUL R2, R38.reuse, R11 ;  /* 0x0000000b26027220 */ /* 0x040fe20000400000 */
[C---:B------:R-:W-:Y:S01]  /*8950*/  FMUL R3, R38.reuse, R12 ;  /* 0x0000000c26037220 */ /* 0x040fe20000400000 */
[C---:B------:R-:W-:Y:S01]  /*8960*/  FMUL R10, R38.reuse, R13 ;  /* 0x0000000d260a7220 */ /* 0x040fe20000400000 */
[----:B------:R-:W-:Y:S01]  /*8970*/  F2FP.F16.F32.PACK_AB R102, R9, R8 ;  /* 0x000000080966723e */ /* 0x000fe200000000ff */
[C---:B------:R-:W-:Y:S01]  /*8980*/  FFMA R2, R41.reuse, R49, R2 ;  /* 0x0000003129027223 */ /* 0x040fe20000000002 */
[C---:B------:R-:W-:Y:S01]  /*8990*/  FFMA R3, R41.reuse, R48, R3 ;  /* 0x0000003029037223 */ /* 0x040fe20000000003 */
[C---:B------:R-:W-:Y:S01]  /*89a0*/  FFMA R10, R41.reuse, R51, R10 ;  /* 0x00000033290a7223 */ /* 0x040fe2000000000a */
[C---:B------:R-:W-:Y:S01]  /*89b0*/  FMUL R11, R38.reuse, R14 ;  /* 0x0000000e260b7220 */ /* 0x040fe20000400000 */
[C---:B------:R-:W-:Y:S01]  /*89c0*/  FMUL R15, R38.reuse, R15 ;  /* 0x0000000f260f7220 */ /* 0x040fe20000400000 */
[C---:B------:R-:W-:Y:S01]  /*89d0*/  FMUL R12, R38.reuse, R16 ;  /* 0x00000010260c7220 */ /* 0x040fe20000400000 */
[C---:B------:R-:W-:Y:S01]  /*89e0*/  FMUL R13, R38.reuse, R17 ;  /* 0x00000011260d7220 */ /* 0x040fe20000400000 */
[C---:B------:R-:W-:Y:S01]  /*89f0*/  FFMA R11, R41.reuse, R50, R11 ;  /* 0x00000032290b7223 */ /* 0x040fe2000000000b */
[C---:B------:R-:W-:Y:S01]  /*8a00*/  FMUL R14, R38.reuse, R18 ;  /* 0x00000012260e7220 */ /* 0x040fe20000400000 */
[C---:B------:R-:W-:Y:S01]  /*8a10*/  FFMA R15, R41.reuse, R52, R15 ;  /* 0x00000034290f7223 */ /* 0x040fe2000000000f */
[--C-:B------:R-:W-:Y:S02]  /*8a20*/  HADD2.F32 R57, -RZ, R64.reuse.H0_H0 ;  /* 0x20000040ff397230 */ /* 0x100fe40000004100 */
[----:B------:R-:W-:Y:S01]  /*8a30*/  FMUL R19, R38, R19 ;  /* 0x0000001326137220 */ /* 0x000fe20000400000 */
[----:B------:R-:W-:Y:S01]  /*8a40*/  F2FP.F16.F32.PACK_AB R103, R2, R0 ;  /* 0x000000000267723e */ /* 0x000fe200000000ff */
[C---:B------:R-:W-:Y:S01]  /*8a50*/  FFMA R12, R41.reuse, R53, R12 ;  /* 0x00000035290c7223 */ /* 0x040fe2000000000c */
[----:B------:R-:W-:Y:S02]  /*8a60*/  HADD2.F32 R58, -RZ, R64.H1_H1 ;  /* 0x30000040ff3a7230 */ /* 0x000fe40000004100 */
[C---:B------:R-:W-:Y:S01]  /*8a70*/  FMUL R16, R38.reuse, R20 ;  /* 0x0000001426107220 */ /* 0x040fe20000400000 */
[C---:B------:R-:W-:Y:S01]  /*8a80*/  FFMA R13, R41.reuse, R54, R13 ;  /* 0x00000036290d7223 */ /* 0x040fe2000000000d */
[----:B------:R1:W-:Y:S01]  /*8a90*/  STS.128 [R93+0x6000], R100 ;  /* 0x006000645d007388 */ /* 0x0003e20000000c00 */
[--C-:B------:R-:W-:Y:S02]  /*8aa0*/  HADD2.F32 R59, -RZ, R65.reuse.H0_H0 ;  /* 0x20000041ff3b7230 */ /* 0x100fe40000004100 */
[C---:B------:R-:W-:Y:S01]  /*8ab0*/  FMUL R17, R38.reuse, R21 ;  /* 0x0000001526117220 */ /* 0x040fe20000400000 */
[C---:B------:R-:W-:Y:S01]  /*8ac0*/  FFMA R14, R41.reuse, R55, R14 ;  /* 0x00000037290e7223 */ /* 0x040fe2000000000e */
[----:B------:R-:W-:Y:S02]  /*8ad0*/  HADD2.F32 R60, -RZ, R65.H1_H1 ;  /* 0x30000041ff3c7230 */ /* 0x000fe40000004100 */
[C---:B------:R-:W-:Y:S01]  /*8ae0*/  FMUL R18, R38.reuse, R22 ;  /* 0x0000001626127220 */ /* 0x040fe20000400000 */
[C---:B------:R-:W-:Y:S01]  /*8af0*/  FFMA R19, R41.reuse, R56, R19 ;  /* 0x0000003829137223 */ /* 0x040fe20000000013 */
        /* <DEDUP_REMOVED lines=13> */
[----:B------:R-:W-:Y:S01]  /*8bd0*/  FMUL R27, R38, R27 ;  /* 0x0000001b261b7220 */ /* 0x000fe20000400000 */
[----:B------:R-:W-:Y:S01]  /*8be0*/  F2FP.F16.F32.PACK_AB R104, R10, R3 ;  /* 0x000000030a68723e */ /* 0x000fe200000000ff */
[----:B------:R-:W-:Y:S01]  /*8bf0*/  FFMA R20, R41, R61, R20 ;  /* 0x0000003d29147223 */ /* 0x000fe20000000014 */
[----:B------:R-:W-:Y:S01]  /*8c00*/  F2FP.F16.F32.PACK_AB R105, R15, R11 ;  /* 0x0000000b0f69723e */ /* 0x000fe200000000ff */
[----:B------:R-:W-:Y:S01]  /*8c10*/  HADD2.F32 R66, -RZ, R72.H1_H1 ;  /* 0x30000048ff427230 */ /* 0x000fe20000004100 */
[----:B------:R-:W-:Y:S01]  /*8c20*/  F2FP.F16.F32.PACK_AB R106, R13, R12 ;  /* 0x0000000c0d6a723e */ /* 0x000fe200000000ff */
[C---:B------:R-:W-:Y:S01]  /*8c30*/  FMUL R24, R38.reuse, R28 ;  /* 0x0000001c26187220 */ /* 0x040fe20000400000 */
[----:B------:R-:W-:Y:S01]  /*8c40*/  F2FP.F16.F32.PACK_AB R107, R19, R14 ;  /* 0x0000000e136b723e */ /* 0x000fe200000000ff */
[C---:B------:R-:W-:Y:S01]  /*8c50*/  FFMA R21, R41.reuse, R62, R21 ;  /* 0x0000003e29157223 */ /* 0x040fe20000000015 */
[--C-:B------:R-:W-:Y:S02]  /*8c60*/  HADD2.F32 R67, -RZ, R73.reuse.H0_H0 ;  /* 0x20000049ff437230 */ /* 0x100fe40000004100 */
[C---:B------:R-:W-:Y:S01]  /*8c70*/  FMUL R25, R38.reuse, R29 ;  /* 0x0000001d26197220 */ /* 0x040fe20000400000 */
[C---:B------:R-:W-:Y:S01]  /*8c80*/  FFMA R22, R41.reuse, R63, R22 ;  /* 0x0000003f29167223 */ /* 0x040fe20000000016 */
[----:B------:R1:W-:Y:S01]  /*8c90*/  STS.128 [R92+0x6010], R104 ;  /* 0x006010685c007388 */ /* 0x0003e20000000c00 */
        /* <DEDUP_REMOVED lines=48> */
.L_x_130:
[----:B------:R-:W-:Y:S05]  /*8fa0*/  BSYNC.RECONVERGENT B0 ;  /* 0x0000000000007941 */ /* 0x000fea0003800200 */
.L_x_129:
[----:B------:R-:W-:Y:S01]  /*8fb0*/  BAR.SYNC.DEFER_BLOCKING 0x1, 0x80 ;  /* 0x0042000000007b1d */ /* 0x000fe20000010000 */
[----:B------:R-:W-:Y:S01]  /*8fc0*/  UISETP.NE.AND UP0, UPT, UR52, -0x4, UPT ;  /* 0xfffffffc3400788c */ /* 0x000fe2000bf05270 */
[----:B------:R-:W-:Y:S08]  /*8fd0*/  IADD3 R0, PT, PT, R36, 0x1, RZ ;  /* 0x0000000124007810 */ /* 0x000ff00007ffe0ff */
[----:B------:R-:W-:Y:S05]  /*8fe0*/  BRA.U !UP0, `(.L_x_131) ;  /* 0x0000000108287547 */ /* 0x000fea000b800000 */
[----:B------:R-:W-:Y:S01]  /*8ff0*/  ISETP.NE.AND P0, PT, R98, RZ, PT ;  /* 0x000000ff6200720c */ /* 0x000fe20003f05270 */
[----:B------:R-:W-:Y:S01]  /*9000*/  IMAD.U32 R3, RZ, RZ, UR46 ;  /* 0x0000002eff037e24 */ /* 0x000fe2000f8e00ff */
[----:B------:R-:W-:Y:S01]  /*9010*/  UIADD3 UR4, UPT, UPT, UR46, 0x1, URZ ;  /* 0x000000012e047890 */ /* 0x000fe2000fffe0ff */
[----:B------:R-:W-:Y:S03]  /*9020*/  IMAD.U32 R2, RZ, RZ, UR47 ;  /* 0x0000002fff027e24 */ /* 0x000fe6000f8e00ff */
[----:B------:R-:W-:Y:S04]  /*9030*/  UISETP.NE.AND UP0, UPT, UR4, 0x4, UPT ;  /* 0x000000040400788c */ /* 0x000fe8000bf05270 */
[----:B------:R-:W-:Y:S03]  /*9040*/  USEL UR46, UR4, URZ, UP0 ;  /* 0x000000ff042e7287 */ /* 0x000fe60008000000 */
[----:B------:R-:W-:Y:S05]  /*9050*/  @P0 LEA R3, R3, UR44, 0x3 ;  /* 0x0000002c03030c11 */ /* 0x000fea000f8e18ff */
[----:B------:R-:W-:Y:S05]  /*9060*/  @P0 VIADD R3, R3, 0x50 ;  /* 0x0000005003030836 */ /* 0x000fea0000000000 */
[----:B------:R-:W-:Y:S04]  /*9070*/  @P0 PRMT R2, R2, 0x654, R3 ;  /* 0x0000065402020816 */ /* 0x000fe80000000003 */
[----:B------:R3:W-:Y:S03]  /*9080*/  @P0 SYNCS.ARRIVE.TRANS64.RED.A1T0 RZ, [R2+URZ], RZ ;  /* 0x000000ff02ff09a7 */ /* 0x0007e600081004ff */
.L_x_131:
[----:B------:R-:W-:Y:S01]  /*9090*/  R2UR UR4, R82 ;  /* 0x00000000520472ca */ /* 0x000fe200000e0000 */
[----:B------:R-:W-:Y:S01]  /*90a0*/  UISETP.NE.AND UP0, UPT, UR62, URZ, UPT ;  /* 0x000000ff3e00728c */ /* 0x000fe2000bf05270 */
[----:B------:R-:W-:Y:S01]  /*90b0*/  ISETP.NE.AND P0, PT, R86, 0x2, PT ;  /* 0x000000025600780c */ /* 0x000fe20003f05270 */
[----:B------:R-:W-:Y:S01]  /*90c0*/  UIADD3 UR20, UPT, UPT, UR37, UR63, URZ ;  /* 0x0000003f25147290 */ /* 0x000fe2000fffe0ff */
[----:B------:R-:W-:Y:S01]  /*90d0*/  ISETP.NE.AND P1, PT, R0, 0x4, PT ;  /* 0x000000040000780c */ /* 0x000fe20003f25270 */
[----:B------:R-:W-:Y:S01]  /*90e0*/  UIADD3 UR52, UPT, UPT, UR52, 0x4, URZ ;  /* 0x0000000434347890 */ /* 0x000fe2000fffe0ff */
[----:B------:R-:W-:Y:S01]  /*90f0*/  SEL R3, RZ, 0x1, P0 ;  /* 0x00000001ff037807 */ /* 0x000fe20000000000 */
[----:B------:R-:W-:Y:S01]  /*9100*/  UMOV UR36, UR61 ;  /* 0x0000003d00247c82 */ /* 0x000fe20008000000 */
[----:B---3--:R-:W-:Y:S02]  /*9110*/  SEL R2, RZ, 0x1, P1 ;  /* 0x00000001ff027807 */ /* 0x008fe40000800000 */
[----:B------:R-:W-:Y:S02]  /*9120*/  LOP3.LUT R88, R88, R3, RZ, 0x3c, !PT ;  /* 0x0000000358587212 */ /* 0x000fe400078e3cff */
[----:B------:R-:W-:Y:S01]  /*9130*/  LOP3.LUT R89, R89, R2, RZ, 0x3c, !PT ;  /* 0x0000000259597212 */ /* 0x000fe200078e3cff */
[----:B------:R-:W-:Y:S01]  /*9140*/  UIADD3 UR16, UPT, UPT, UR38, UR4, URZ ;  /* 0x0000000426107290 */ /* 0x000fe2000fffe0ff */
[----:B------:R-:W-:Y:S02]  /*9150*/  SEL R86, R86, RZ, P0 ;  /* 0x000000ff56567207 */ /* 0x000fe40000000000 */
[----:B------:R-:W-:Y:S01]  /*9160*/  SEL R36, R0, RZ, P1 ;  /* 0x000000ff00247207 */ /* 0x000fe20000800000 */
[----:B------:R-:W-:Y:S08]  /*9170*/  BRA.U UP0, `(.L_x_132) ;  /* 0xffffffbd00dc7547 */ /* 0x000ff0000b83ffff */
[----:B------:R-:W-:-:S13]  /*9180*/  R2UR UR4, R83 ;  /* 0x00000000530472ca */ /* 0x000fda00000e0000 */
[----:B------:R-:W-:-:S09]  /*9190*/  UISETP.NE.AND UP0, UPT, UR4, URZ, UPT ;  /* 0x000000ff0400728c */ /* 0x000fd2000bf05270 */
[----:B------:R-:W-:Y:S05]  /*91a0*/  BRA.U !UP0, `(.L_x_133) ;  /* 0x0000000108487547 */ /* 0x000fea000b800000 */
[----:B------:R-:W3:Y:S02]  /*91b0*/  LDCU.64 UR4, c[0x0][0x890] ;  /* 0x00011200ff0477ac */ /* 0x000ee40008000a00 */
[----:B---3--:R-:W-:-:S04]  /*91c0*/  UISETP.NE.U32.AND UP0, UPT, UR4, URZ, UPT ;  /* 0x000000ff0400728c */ /* 0x008fc8000bf05070 */
[----:B------:R-:W-:-:S09]  /*91d0*/  UISETP.NE.AND.EX UP0, UPT, UR5, URZ, UPT, UP0 ;  /* 0x000000ff0500728c */ /* 0x000fd2000bf05300 */
[----:B------:R-:W-:Y:S05]  /*91e0*/  BRA.U UP0, `(.L_x_134) ;  /* 0x00000001000c7547 */ /* 0x000fea000b800000 */
[----:B------:R-:W-:-:S13]  /*91f0*/  FSETP.NEU.AND P0, PT, R41, RZ, PT ;  /* 0x000000ff2900720b */ /* 0x000fda0003f0d000 */
[----:B------:R-:W-:Y:S05]  /*9200*/  @!P0 EXIT ;  /* 0x000000000000894d */ /* 0x000fea0003800000 */
[----:B------:R-:W-:Y:S05]  /*9210*/  BRA `(.L_x_133) ;  /* 0x00000000002c7947 */ /* 0x000fea0003800000 */
.L_x_134:
[----:B------:R-:W-:Y:S01]  /*9220*/  ISETP.NE.AND P0, PT, R85, RZ, PT ;  /* 0x000000ff5500720c */ /* 0x000fe20003f05270 */
[----:B------:R-:W-:-:S12]  /*9230*/  BSSY.RECONVERGENT B0, `(.L_x_133) ;  /* 0x0000009000007945 */ /* 0x000fd80003800200 */
[----:B------:R-:W-:Y:S05]  /*9240*/  @P0 BRA `(.L_x_135) ;  /* 0x0000000000140947 */ /* 0x000fea0003800000 */
[----:B------:R-:W3:Y:S02]  /*9250*/  LDCU.64 UR4, c[0x0][0x888] ;  /* 0x00011100ff0477ac */ /* 0x000ee40008000a00 */
[----:B---3--:R-:W-:-:S04]  /*9260*/  ISETP.NE.U32.AND P0, PT, RZ, UR4, PT ;  /* 0x00000004ff007c0c */ /* 0x008fc8000bf05070 */
[----:B------:R-:W-:-:S13]  /*9270*/  ISETP.NE.AND.EX P0, PT, RZ, UR5, PT, P0 ;  /* 0x00000005ff007c0c */ /* 0x000fda000bf05300 */
[----:B------:R-:W-:Y:S05]  /*9280*/  @!P0 EXIT ;  /* 0x000000000000894d */ /* 0x000fea0003800000 */
[----:B------:R-:W-:Y:S05]  /*9290*/  BRA `(.L_x_136) ;  /* 0x0000000000087947 */ /* 0x000fea0003800000 */
.L_x_135:
[----:B------:R-:W-:-:S13]  /*92a0*/  FSETP.NEU.AND P0, PT, R41, RZ, PT ;  /* 0x000000ff2900720b */ /* 0x000fda0003f0d000 */
[----:B------:R-:W-:Y:S05]  /*92b0*/  @!P0 EXIT ;  /* 0x000000000000894d */ /* 0x000fea0003800000 */
.L_x_136:
[----:B------:R-:W-:Y:S05]  /*92c0*/  BSYNC.RECONVERGENT B0 ;  /* 0x0000000000007941 */ /* 0x000fea0003800200 */
.L_x_133:
[----:B------:R-:W-:Y:S01]  /*92d0*/  ULEA UR4, UR46, UR44, 0x3 ;  /* 0x0000002c2e047291 */ /* 0x000fe2000f8e18ff */
[----:B------:R-:W-:-:S04]  /*92e0*/  DEPBAR.LE SB0, 0x0 ;  /* 0x000080000000791a */ /* 0x000fc80000000000 */
[----:B------:R-:W-:-:S04]  /*92f0*/  UIADD3 UR4, UPT, UPT, UR4, 0x50, URZ ;  /* 0x0000005004047890 */ /* 0x000fc8000fffe0ff */
[----:B------:R-:W-:-:S09]  /*9300*/  UPRMT UR4, UR47, 0x654, UR4 ;  /* 0x000006542f047896 */ /* 0x000fd20008000004 */
[----:B------:R-:W-:Y:S01]  /*9310*/  SYNCS.ARRIVE.TRANS64.RED.A1T0 RZ, [UR4], RZ ;  /* 0x000000ffffff79a7 */ /* 0x000fe20008100404 */
[----:B------:R-:W-:Y:S05]  /*9320*/  EXIT ;  /* 0x000000000000794d */ /* 0x000fea0003800000 */
.L_x_24:
[----:B--2---:R2:W3:Y:S02]  /*9330*/  SYNCS.PHASECHK.TRANS64.TRYWAIT P0, [R3+URZ+0xf0], R2 ;  /* 0x0000f002030075a7 */ /* 0x0044e400080011ff */
[----:B---3--:R-:W-:Y:S05]  /*9340*/  @!P0 NANOSLEEP.SYNCS 0x989680 ;  /* 0x009896800000895d */ /* 0x008fea0003900000 */
[----:B------:R-:W3:Y:S02]  /*9350*/  @!P0 SYNCS.PHASECHK.TRANS64 P0, [R3+URZ+0xf0], R2 ;  /* 0x0000f002030085a7 */ /* 0x000ee400080010ff */
[----:B---3--:R-:W-:Y:S05]  /*9360*/  @!P0 BRA `(.L_x_24) ;  /* 0xfffffffc00f08947 */ /* 0x008fea000383ffff */
[----:B------:R-:W-:Y:S05]  /*9370*/  BRA `(.L_x_137) ;  /* 0xffffff8400447947 */ /* 0x000fea000383ffff */
.L_x_27:
[----:B-1----:R-:W-:-:S07]  /*9380*/  MOV R0, UR33 ;  /* 0x0000002100007c02 */ /* 0x002fce0008000f00 */
.L_x_138:
[----:B-1----:R1:W2:Y:S02]  /*9390*/  SYNCS.PHASECHK.TRANS64.TRYWAIT P0, [R0+URZ+0x18], R3 ;  /* 0x00001803000075a7 */ /* 0x0022a400080011ff */
[----:B--2---:R-:W-:Y:S05]  /*93a0*/  @!P0 NANOSLEEP.SYNCS 0x989680 ;  /* 0x009896800000895d */ /* 0x004fea0003900000 */
[----:B------:R-:W2:Y:S02]  /*93b0*/  @!P0 SYNCS.PHASECHK.TRANS64 P0, [R0+URZ+0x18], R3 ;  /* 0x00001803000085a7 */ /* 0x000ea400080010ff */
[----:B--2---:R-:W-:Y:S05]  /*93c0*/  @!P0 BRA `(.L_x_138) ;  /* 0xfffffffc00f08947 */ /* 0x004fea000383ffff */
[----:B------:R-:W-:Y:S05]  /*93d0*/  BRA `(.L_x_26) ;  /* 0xffffff84008c7947 */ /* 0x000fea000383ffff */
.L_x_34:
[----:B-1----:R-:W-:-:S07]  /*93e0*/  MOV R0, UR17 ;  /* 0x0000001100007c02 */ /* 0x002fce0008000f00 */
.L_x_139:
[----:B-1----:R1:W2:Y:S02]  /*93f0*/  SYNCS.PHASECHK.TRANS64.TRYWAIT P0, [R0+URZ+0x18], R3 ;  /* 0x00001803000075a7 */ /* 0x0022a400080011ff */
[----:B--2---:R-:W-:Y:S05]  /*9400*/  @!P0 NANOSLEEP.SYNCS 0x989680 ;  /* 0x009896800000895d */ /* 0x004fea0003900000 */
[----:B------:R-:W2:Y:S02]  /*9410*/  @!P0 SYNCS.PHASECHK.TRANS64 P0, [R0+URZ+0x18], R3 ;  /* 0x00001803000085a7 */ /* 0x000ea400080010ff */
[----:B--2---:R-:W-:Y:S05]  /*9420*/  @!P0 BRA `(.L_x_139) ;  /* 0xfffffffc00f08947 */ /* 0x004fea000383ffff */
[----:B------:R-:W-:Y:S05]  /*9430*/  BRA `(.L_x_33) ;  /* 0xffffff8800487947 */ /* 0x000fea000383ffff */
.L_x_39:
[----:B-1----:R1:W2:Y:S02]  /*9440*/  SYNCS.PHASECHK.TRANS64.TRYWAIT P0, [R3+URZ+0x80], R0 ;  /* 0x00008000030075a7 */ /* 0x0022a400080011ff */
[----:B--2---:R-:W-:Y:S05]  /*9450*/  @!P0 NANOSLEEP.SYNCS 0x989680 ;  /* 0x009896800000895d */ /* 0x004fea0003900000 */
[----:B------:R-:W2:Y:S02]  /*9460*/  @!P0 SYNCS.PHASECHK.TRANS64 P0, [R3+URZ+0x80], R0 ;  /* 0x00008000030085a7 */ /* 0x000ea400080010ff */
[----:B--2---:R-:W-:Y:S05]  /*9470*/  @!P0 BRA `(.L_x_39) ;  /* 0xfffffffc00f08947 */ /* 0x004fea000383ffff */
[----:B------:R-:W-:Y:S05]  /*9480*/  BRA `(.L_x_140) ;  /* 0xffffff8800ec7947 */ /* 0x000fea000383ffff */
.L_x_43:
[----:B-1----:R-:W-:-:S07]  /*9490*/  MOV R0, UR4 ;  /* 0x0000000400007c02 */ /* 0x002fce0008000f00 */
.L_x_141:
[----:B-1----:R1:W2:Y:S02]  /*94a0*/  SYNCS.PHASECHK.TRANS64.TRYWAIT P0, [R0+URZ], R3 ;  /* 0x00000003000075a7 */ /* 0x0022a400080011ff */
[----:B--2---:R-:W-:Y:S05]  /*94b0*/  @!P0 NANOSLEEP.SYNCS 0x989680 ;  /* 0x009896800000895d */ /* 0x004fea0003900000 */
[----:B------:R-:W2:Y:S02]  /*94c0*/  @!P0 SYNCS.PHASECHK.TRANS64 P0, [R0+URZ], R3 ;  /* 0x00000003000085a7 */ /* 0x000ea400080010ff */
[----:B--2---:R-:W-:Y:S05]  /*94d0*/  @!P0 BRA `(.L_x_141) ;  /* 0xfffffffc00f08947 */ /* 0x004fea000383ffff */
[----:B------:R-:W-:Y:S05]  /*94e0*/  BRA `(.L_x_142) ;  /* 0xffffff9000947947 */ /* 0x000fea000383ffff */
.L_x_44:
[----:B------:R-:W-:-:S07]  /*94f0*/  MOV R0, UR5 ;  /* 0x0000000500007c02 */ /* 0x000fce0008000f00 */
.L_x_143:
[----:B-1----:R1:W2:Y:S02]  /*9500*/  SYNCS.PHASECHK.TRANS64.TRYWAIT P0, [R0+URZ], R3 ;  /* 0x00000003000075a7 */ /* 0x0022a400080011ff */
[----:B--2---:R-:W-:Y:S05]  /*9510*/  @!P0 NANOSLEEP.SYNCS 0x989680 ;  /* 0x009896800000895d */ /* 0x004fea0003900000 */
[----:B------:R-:W2:Y:S02]  /*9520*/  @!P0 SYNCS.PHASECHK.TRANS64 P0, [R0+URZ], R3 ;  /* 0x00000003000085a7 */ /* 0x000ea400080010ff */
[----:B--2---:R-:W-:Y:S05]  /*9530*/  @!P0 BRA `(.L_x_143) ;  /* 0xfffffffc00f08947 */ /* 0x004fea000383ffff */
[----:B------:R-:W-:Y:S05]  /*9540*/  BRA `(.L_x_144) ;  /* 0xffffff9000a07947 */ /* 0x000fea000383ffff */
.L_x_47:
[----:B-1----:R1:W2:Y:S02]  /*9550*/  SYNCS.PHASECHK.TRANS64.TRYWAIT P0, [R2+URZ+0xe0], R5 ;  /* 0x0000e005020075a7 */ /* 0x0022a400080011ff */
[----:B--2---:R-:W-:Y:S05]  /*9560*/  @!P0 NANOSLEEP.SYNCS 0x989680 ;  /* 0x009896800000895d */ /* 0x004fea0003900000 */
[----:B------:R-:W2:Y:S02]  /*9570*/  @!P0 SYNCS.PHASECHK.TRANS64 P0, [R2+URZ+0xe0], R5 ;  /* 0x0000e005020085a7 */ /* 0x000ea400080010ff */
[----:B--2---:R-:W-:Y:S05]  /*9580*/  @!P0 BRA `(.L_x_47) ;  /* 0xfffffffc00f08947 */ /* 0x004fea000383ffff */
[----:B------:R-:W-:Y:S05]  /*9590*/  BRA `(.L_x_145) ;  /* 0xffffff9000fc7947 */ /* 0x000fea000383ffff */
.L_x_48:
[----:B------:R-:W-:-:S07]  /*95a0*/  MOV R2, UR4 ;  /* 0x0000000400027c02 */ /* 0x000fce0008000f00 */
.L_x_146:
[----:B-1----:R1:W2:Y:S02]  /*95b0*/  SYNCS.PHASECHK.TRANS64.TRYWAIT P0, [R2+URZ+0x90], R5 ;  /* 0x00009005020075a7 */ /* 0x0022a400080011ff */
[----:B--2---:R-:W-:Y:S05]  /*95c0*/  @!P0 NANOSLEEP.SYNCS 0x989680 ;  /* 0x009896800000895d */ /* 0x004fea0003900000 */
[----:B------:R-:W2:Y:S02]  /*95d0*/  @!P0 SYNCS.PHASECHK.TRANS64 P0, [R2+URZ+0x90], R5 ;  /* 0x00009005020085a7 */ /* 0x000ea400080010ff */
[----:B--2---:R-:W-:Y:S05]  /*95e0*/  @!P0 BRA `(.L_x_146) ;  /* 0xfffffffc00f08947 */ /* 0x004fea000383ffff */
[----:B------:R-:W-:Y:S05]  /*95f0*/  BRA `(.L_x_147) ;  /* 0xffffff94000c7947 */ /* 0x000fea000383ffff */
.L_x_49:
[----:B-1----:R1:W2:Y:S02]  /*9600*/  SYNCS.PHASECHK.TRANS64.TRYWAIT P1, [R2+URZ+0x80], R5 ;  /* 0x00008005020075a7 */ /* 0x0022a400080211ff */
[----:B--2---:R-:W-:Y:S05]  /*9610*/  @!P1 NANOSLEEP.SYNCS 0x989680 ;  /* 0x009896800000995d */ /* 0x004fea0003900000 */
[----:B------:R-:W2:Y:S02]  /*9620*/  @!P1 SYNCS.PHASECHK.TRANS64 P1, [R2+URZ+0x80], R5 ;  /* 0x00008005020095a7 */ /* 0x000ea400080210ff */
[----:B--2---:R-:W-:Y:S05]  /*9630*/  @!P1 BRA `(.L_x_49) ;  /* 0xfffffffc00f09947 */ /* 0x004fea000383ffff */
[----:B------:R-:W-:Y:S05]  /*9640*/  BRA `(.L_x_148) ;  /* 0xffffff94003c7947 */ /* 0x000fea000383ffff */
.L_x_52:
[----:B------:R-:W-:-:S07]  /*9650*/  MOV R0, UR4 ;  /* 0x0000000400007c02 */ /* 0x000fce0008000f00 */
.L_x_149:
[----:B-1----:R1:W2:Y:S02]  /*9660*/  SYNCS.PHASECHK.TRANS64.TRYWAIT P0, [R0+URZ+0x90], R3 ;  /* 0x00009003000075a7 */ /* 0x0022a400080011ff */
[----:B--2---:R-:W-:Y:S05]  /*9670*/  @!P0 NANOSLEEP.SYNCS 0x989680 ;  /* 0x009896800000895d */ /* 0x004fea0003900000 */
[----:B------:R-:W2:Y:S02]  /*9680*/  @!P0 SYNCS.PHASECHK.TRANS64 P0, [R0+URZ+0x90], R3 ;  /* 0x00009003000085a7 */ /* 0x000ea400080010ff */
[----:B--2---:R-:W-:Y:S05]  /*9690*/  @!P0 BRA `(.L_x_149) ;  /* 0xfffffffc00f08947 */ /* 0x004fea000383ffff */
[----:B------:R-:W-:Y:S05]  /*96a0*/  BRA `(.L_x_51) ;  /* 0xffffff9400907947 */ /* 0x000fea000383ffff */
.L_x_59:
[----:B-1----:R1:W2:Y:S02]  /*96b0*/  SYNCS.PHASECHK.TRANS64.TRYWAIT P1, [R0+URZ+0x80], R5 ;  /* 0x00008005000075a7 */ /* 0x0022a400080211ff */
[----:B--2---:R-:W-:Y:S05]  /*96c0*/  @!P1 NANOSLEEP.SYNCS 0x989680 ;  /* 0x009896800000995d */ /* 0x004fea0003900000 */
[----:B------:R-:W2:Y:S02]  /*96d0*/  @!P1 SYNCS.PHASECHK.TRANS64 P1, [R0+URZ+0x80], R5 ;  /* 0x00008005000095a7 */ /* 0x000ea400080210ff */
[----:B--2---:R-:W-:Y:S05]  /*96e0*/  @!P1 BRA `(.L_x_59) ;  /* 0xfffffffc00f09947 */ /* 0x004fea000383ffff */
[----:B------:R-:W-:Y:S05]  /*96f0*/  BRA `(.L_x_150) ;  /* 0xffffff9c00047947 */ /* 0x000fea000383ffff */
.L_x_60:
[----:B------:R-:W-:-:S07]  /*9700*/  MOV R3, UR30 ;  /* 0x0000001e00037c02 */ /* 0x000fce0008000f00 */
.L_x_151:
[----:B-1----:R1:W2:Y:S02]  /*9710*/  SYNCS.PHASECHK.TRANS64.TRYWAIT P0, [R3+URZ+0xc0], R0 ;  /* 0x0000c000030075a7 */ /* 0x0022a400080011ff */
[----:B--2---:R-:W-:Y:S05]  /*9720*/  @!P0 NANOSLEEP.SYNCS 0x989680 ;  /* 0x009896800000895d */ /* 0x004fea0003900000 */
[----:B------:R-:W2:Y:S02]  /*9730*/  @!P0 SYNCS.PHASECHK.TRANS64 P0, [R3+URZ+0xc0], R0 ;  /* 0x0000c000030085a7 */ /* 0x000ea400080010ff */
[----:B--2---:R-:W-:Y:S05]  /*9740*/  @!P0 BRA `(.L_x_151) ;  /* 0xfffffffc00f08947 */ /* 0x004fea000383ffff */
[----:B------:R-:W-:Y:S05]  /*9750*/  BRA `(.L_x_152) ;  /* 0xffffff9c003c7947 */ /* 0x000fea000383ffff */
.L_x_63:
[----:B------:R-:W-:Y:S07]  /*9760*/  MOV R0, UR5 ;  /* 0x0000000500007c02 */ /* 0x000fee0008000f00 */
.L_x_153:
[----:B-1----:R1:W2:Y:S02]  /*9770*/  SYNCS.PHASECHK.TRANS64.TRYWAIT P0, [R0+URZ], R3 ;  /* 0x00000003000075a7 */ /* 0x0022a400080011ff */
[----:B--2---:R-:W-:Y:S05]  /*9780*/  @!P0 NANOSLEEP.SYNCS 0x989680 ;  /* 0x009896800000895d */ /* 0x004fea0003900000 */
[----:B------:R-:W2:Y:S02]  /*9790*/  @!P0 SYNCS.PHASECHK.TRANS64 P0, [R0+URZ], R3 ;  /* 0x00000003000085a7 */ /* 0x000ea400080010ff */
[----:B--2---:R-:W-:Y:S05]  /*97a0*/  @!P0 BRA `(.L_x_153) ;  /* 0xfffffffc00f08947 */ /* 0x004fea000383ffff */
[----:B------:R-:W-:Y:S05]  /*97b0*/  BRA `(.L_x_62) ;  /* 0xffffff9c00587947 */ /* 0x000fea000383ffff */
.L_x_66:
[----:B------:R-:W-:-:S07]  /*97c0*/  MOV R0, UR4 ;  /* 0x0000000400007c02 */ /* 0x000fce0008000f00 */
.L_x_154:
[----:B--2---:R2:W4:Y:S02]  /*97d0*/  SYNCS.PHASECHK.TRANS64.TRYWAIT P0, [R0+URZ], R3 ;  /* 0x00000003000075a7 */ /* 0x00452400080011ff */
[----:B----4-:R-:W-:Y:S05]  /*97e0*/  @!P0 NANOSLEEP.SYNCS 0x989680 ;  /* 0x009896800000895d */ /* 0x010fea0003900000 */
[----:B------:R-:W4:Y:S02]  /*97f0*/  @!P0 SYNCS.PHASECHK.TRANS64 P0, [R0+URZ], R3 ;  /* 0x00000003000085a7 */ /* 0x000f2400080010ff */
[----:B----4-:R-:W-:Y:S05]  /*9800*/  @!P0 BRA `(.L_x_154) ;  /* 0xfffffffc00f08947 */ /* 0x010fea000383ffff */
[----:B------:R-:W-:Y:S05]  /*9810*/  BRA `(.L_x_155) ;  /* 0xffffffa000347947 */ /* 0x000fea000383ffff */
.L_x_67:
[----:B------:R-:W-:-:S07]  /*9820*/  MOV R0, UR5 ;  /* 0x0000000500007c02 */ /* 0x000fce0008000f00 */
.L_x_156:
[----:B-1----:R1:W2:Y:S02]  /*9830*/  SYNCS.PHASECHK.TRANS64.TRYWAIT P0, [R0+URZ], R3 ;  /* 0x00000003000075a7 */ /* 0x0022a400080011ff */
[----:B--2---:R-:W-:Y:S05]  /*9840*/  @!P0 NANOSLEEP.SYNCS 0x989680 ;  /* 0x009896800000895d */ /* 0x004fea0003900000 */
[----:B------:R-:W2:Y:S02]  /*9850*/  @!P0 SYNCS.PHASECHK.TRANS64 P0, [R0+URZ], R3 ;  /* 0x00000003000085a7 */ /* 0x000ea400080010ff */
[----:B--2---:R-:W-:Y:S05]  /*9860*/  @!P0 BRA `(.L_x_156) ;  /* 0xfffffffc00f08947 */ /* 0x004fea000383ffff */
[----:B------:R-:W-:Y:S05]  /*9870*/  BRA `(.L_x_157) ;  /* 0xffffffa000407947 */ /* 0x000fea000383ffff */
.L_x_68:
[----:B------:R-:W-:-:S07]  /*9880*/  MOV R0, UR5 ;  /* 0x0000000500007c02 */ /* 0x000fce0008000f00 */
.L_x_158:
[----:B-1----:R1:W2:Y:S02]  /*9890*/  SYNCS.PHASECHK.TRANS64.TRYWAIT P0, [R0+URZ], R3 ;  /* 0x00000003000075a7 */ /* 0x0022a400080011ff */
[----:B--2---:R-:W-:Y:S05]  /*98a0*/  @!P0 NANOSLEEP.SYNCS 0x989680 ;  /* 0x009896800000895d */ /* 0x004fea0003900000 */
[----:B------:R-:W2:Y:S02]  /*98b0*/  @!P0 SYNCS.PHASECHK.TRANS64 P0, [R0+URZ], R3 ;  /* 0x00000003000085a7 */ /* 0x000ea400080010ff */
[----:B--2---:R-:W-:Y:S05]  /*98c0*/  @!P0 BRA `(.L_x_158) ;  /* 0xfffffffc00f08947 */ /* 0x004fea000383ffff */
[----:B------:R-:W-:Y:S05]  /*98d0*/  BRA `(.L_x_159) ;  /* 0xffffffa0004c7947 */ /* 0x000fea000383ffff */
.L_x_69:
[----:B------:R-:W-:-:S07]  /*98e0*/  MOV R0, UR4 ;  /* 0x0000000400007c02 */ /* 0x000fce0008000f00 */
.L_x_160:
[----:B-1----:R1:W2:Y:S02]  /*98f0*/  SYNCS.PHASECHK.TRANS64.TRYWAIT P0, [R0+URZ], R3 ;  /* 0x00000003000075a7 */ /* 0x0022a400080011ff */
[----:B--2---:R-:W-:Y:S05]  /*9900*/  @!P0 NANOSLEEP.SYNCS 0x989680 ;  /* 0x009896800000895d */ /* 0x004fea0003900000 */
[----:B------:R-:W2:Y:S02]  /*9910*/  @!P0 SYNCS.PHASECHK.TRANS64 P0, [R0+URZ], R3 ;  /* 0x00000003000085a7 */ /* 0x000ea400080010ff */
[----:B--2---:R-:W-:Y:S05]  /*9920*/  @!P0 BRA `(.L_x_160) ;  /* 0xfffffffc00f08947 */ /* 0x004fea000383ffff */
[----:B------:R-:W-:Y:S05]  /*9930*/  BRA `(.L_x_161) ;  /* 0xffffffa000587947 */ /* 0x000fea000383ffff */
.L_x_74:
[----:B--2---:R2:W3:Y:S02]  /*9940*/  SYNCS.PHASECHK.TRANS64.TRYWAIT P0, [R12+URZ+0x80], R9 ;  /* 0x000080090c0075a7 */ /* 0x0044e400080011ff */
[----:B---3--:R-:W-:Y:S05]  /*9950*/  @!P0 NANOSLEEP.SYNCS 0x989680 ;  /* 0x009896800000895d */ /* 0x008fea0003900000 */
[----:B------:R-:W3:Y:S02]  /*9960*/  @!P0 SYNCS.PHASECHK.TRANS64 P0, [R12+URZ+0x80], R9 ;  /* 0x000080090c0085a7 */ /* 0x000ee400080010ff */
[----:B---3--:R-:W-:Y:S05]  /*9970*/  @!P0 BRA `(.L_x_74) ;  /* 0xfffffffc00f08947 */ /* 0x008fea000383ffff */
[----:B------:R-:W-:Y:S05]  /*9980*/  BRA `(.L_x_162) ;  /* 0xffffffa400787947 */ /* 0x000fea000383ffff */
.L_x_77:
[----:B------:R-:W-:Y:S07]  /*9990*/  MOV R0, UR21 ;  /* 0x0000001500007c02 */ /* 0x000fee0008000f00 */
.L_x_163:
[----:B--2---:R2:W3:Y:S02]  /*99a0*/  SYNCS.PHASECHK.TRANS64.TRYWAIT P2, [R0+URZ+0x78], R11 ;  /* 0x0000780b000075a7 */ /* 0x0044e400080411ff */
[----:B---3--:R-:W-:Y:S05]  /*99b0*/  @!P2 NANOSLEEP.SYNCS 0x989680 ;  /* 0x009896800000a95d */ /* 0x008fea0003900000 */
[----:B------:R-:W3:Y:S02]  /*99c0*/  @!P2 SYNCS.PHASECHK.TRANS64 P2, [R0+URZ+0x78], R11 ;  /* 0x0000780b0000a5a7 */ /* 0x000ee400080410ff */
[----:B---3--:R-:W-:Y:S05]  /*99d0*/  @!P2 BRA `(.L_x_163) ;  /* 0xfffffffc00f0a947 */ /* 0x008fea000383ffff */
[----:B------:R-:W-:Y:S05]  /*99e0*/  BRA `(.L_x_76) ;  /* 0xffffffa800e07947 */ /* 0x000fea000383ffff */
.L_x_80:
[----:B--2---:R-:W-:Y:S07]  /*99f0*/  MOV R0, UR21 ;  /* 0x0000001500007c02 */ /* 0x004fee0008000f00 */
.L_x_164:
[----:B--2---:R2:W3:Y:S02]  /*9a00*/  SYNCS.PHASECHK.TRANS64.TRYWAIT P0, [R0+URZ+0x50], R9 ;  /* 0x00005009000075a7 */ /* 0x0044e400080011ff */
[----:B---3--:R-:W-:Y:S05]  /*9a10*/  @!P0 NANOSLEEP.SYNCS 0x989680 ;  /* 0x009896800000895d */ /* 0x008fea0003900000 */
[----:B------:R-:W3:Y:S02]  /*9a20*/  @!P0 SYNCS.PHASECHK.TRANS64 P0, [R0+URZ+0x50], R9 ;  /* 0x00005009000085a7 */ /* 0x000ee400080010ff */
[----:B---3--:R-:W-:Y:S05]  /*9a30*/  @!P0 BRA `(.L_x_164) ;  /* 0xfffffffc00f08947 */ /* 0x008fea000383ffff */
[----:B------:R-:W-:Y:S05]  /*9a40*/  BRA `(.L_x_165) ;  /* 0xffffffac003c7947 */ /* 0x000fea000383ffff */
.L_x_81:
[----:B------:R-:W-:Y:S07]  /*9a50*/  MOV R0, UR21 ;  /* 0x0000001500007c02 */ /* 0x000fee0008000f00 */
.L_x_166:
[----:B--2---:R2:W3:Y:S02]  /*9a60*/  SYNCS.PHASECHK.TRANS64.TRYWAIT P0, [R0+URZ+0x58], R9 ;  /* 0x00005809000075a7 */ /* 0x0044e400080011ff */
[----:B---3--:R-:W-:Y:S05]  /*9a70*/  @!P0 NANOSLEEP.SYNCS 0x989680 ;  /* 0x009896800000895d */ /* 0x008fea0003900000 */
[----:B------:R-:W3:Y:S02]  /*9a80*/  @!P0 SYNCS.PHASECHK.TRANS64 P0, [R0+URZ+0x58], R9 ;  /* 0x00005809000085a7 */ /* 0x000ee400080010ff */
[----:B---3--:R-:W-:Y:S05]  /*9a90*/  @!P0 BRA `(.L_x_166) ;  /* 0xfffffffc00f08947 */ /* 0x008fea000383ffff */
[----:B------:R-:W-:Y:S05]  /*9aa0*/  BRA `(.L_x_167) ;  /* 0xffffffac00787947 */ /* 0x000fea000383ffff */
.L_x_82:
[----:B------:R-:W-:Y:S07]  /*9ab0*/  MOV R0, UR21 ;  /* 0x0000001500007c02 */ /* 0x000fee0008000f00 */
.L_x_168:
[----:B--2---:R2:W3:Y:S02]  /*9ac0*/  SYNCS.PHASECHK.TRANS64.TRYWAIT P0, [R0+URZ+0x60], R9 ;  /* 0x00006009000075a7 */ /* 0x0044e400080011ff */
[----:B---3--:R-:W-:Y:S05]  /*9ad0*/  @!P0 NANOSLEEP.SYNCS 0x989680 ;  /* 0x009896800000895d */ /* 0x008fea0003900000 */
[----:B------:R-:W3:Y:S02]  /*9ae0*/  @!P0 SYNCS.PHASECHK.TRANS64 P0, [R0+URZ+0x60], R9 ;  /* 0x00006009000085a7 */ /* 0x000ee400080010ff */
[----:B---3--:R-:W-:Y:S05]  /*9af0*/  @!P0 BRA `(.L_x_168) ;  /* 0xfffffffc00f08947 */ /* 0x008fea000383ffff */
[----:B------:R-:W-:Y:S05]  /*9b00*/  BRA `(.L_x_169) ;  /* 0xffffffac00c07947 */ /* 0x000fea000383ffff */
.L_x_83:
[----:B------:R-:W-:Y:S07]  /*9b10*/  MOV R0, UR21 ;  /* 0x0000001500007c02 */ /* 0x000fee0008000f00 */
.L_x_170:
[----:B--2---:R2:W3:Y:S02]  /*9b20*/  SYNCS.PHASECHK.TRANS64.TRYWAIT P0, [R0+URZ+0x68], R9 ;  /* 0x00006809000075a7 */ /* 0x0044e400080011ff */
[----:B---3--:R-:W-:Y:S05]  /*9b30*/  @!P0 NANOSLEEP.SYNCS 0x989680 ;  /* 0x009896800000895d */ /* 0x008fea0003900000 */
[----:B------:R-:W3:Y:S02]  /*9b40*/  @!P0 SYNCS.PHASECHK.TRANS64 P0, [R0+URZ+0x68], R9 ;  /* 0x00006809000085a7 */ /* 0x000ee400080010ff */
[----:B---3--:R-:W-:Y:S05]  /*9b50*/  @!P0 BRA `(.L_x_170) ;  /* 0xfffffffc00f08947 */ /* 0x008fea000383ffff */
[----:B------:R-:W-:Y:S05]  /*9b60*/  BRA `(.L_x_171) ;  /* 0xffffffb000047947 */ /* 0x000fea000383ffff */
.L_x_85:
[----:B------:R-:W-:-:S07]  /*9b70*/  MOV R0, UR21 ;  /* 0x0000001500007c02 */ /* 0x000fce0008000f00 */
.L_x_172:
[----:B---3--:R3:W4:Y:S02]  /*9b80*/  SYNCS.PHASECHK.TRANS64.TRYWAIT P0, [R0+URZ+0x50], R3 ;  /* 0x00005003000075a7 */ /* 0x00872400080011ff */
[----:B----4-:R-:W-:Y:S05]  /*9b90*/  @!P0 NANOSLEEP.SYNCS 0x989680 ;  /* 0x009896800000895d */ /* 0x010fea0003900000 */
[----:B------:R-:W4:Y:S02]  /*9ba0*/  @!P0 SYNCS.PHASECHK.TRANS64 P0, [R0+URZ+0x50], R3 ;  /* 0x00005003000085a7 */ /* 0x000f2400080010ff */
[----:B----4-:R-:W-:Y:S05]  /*9bb0*/  @!P0 BRA `(.L_x_172) ;  /* 0xfffffffc00f08947 */ /* 0x010fea000383ffff */
[----:B------:R-:W-:Y:S05]  /*9bc0*/  BRA `(.L_x_173) ;  /* 0xffffffb000787947 */ /* 0x000fea000383ffff */
.L_x_86:
[----:B---3--:R-:W-:-:S07]  /*9bd0*/  MOV R0, UR21 ;  /* 0x0000001500007c02 */ /* 0x008fce0008000f00 */
.L_x_174:
[----:B---3--:R3:W4:Y:S02]  /*9be0*/  SYNCS.PHASECHK.TRANS64.TRYWAIT P0, [R0+URZ+0x58], R3 ;  /* 0x00005803000075a7 */ /* 0x00872400080011ff */
[----:B----4-:R-:W-:Y:S05]  /*9bf0*/  @!P0 NANOSLEEP.SYNCS 0x989680 ;  /* 0x009896800000895d */ /* 0x010fea0003900000 */
[----:B------:R-:W4:Y:S02]  /*9c00*/  @!P0 SYNCS.PHASECHK.TRANS64 P0, [R0+URZ+0x58], R3 ;  /* 0x00005803000085a7 */ /* 0x000f2400080010ff */
[----:B----4-:R-:W-:Y:S05]  /*9c10*/  @!P0 BRA `(.L_x_174) ;  /* 0xfffffffc00f08947 */ /* 0x010fea000383ffff */
[----:B------:R-:W-:Y:S05]  /*9c20*/  BRA `(.L_x_175) ;  /* 0xffffffb000687947 */ /* 0x000fea000383ffff */
.L_x_87:
[----:B---3--:R-:W-:-:S07]  /*9c30*/  MOV R0, UR21 ;  /* 0x0000001500007c02 */ /* 0x008fce0008000f00 */
.L_x_176:
[----:B---3--:R3:W4:Y:S02]  /*9c40*/  SYNCS.PHASECHK.TRANS64.TRYWAIT P0, [R0+URZ+0x60], R3 ;  /* 0x00006003000075a7 */ /* 0x00872400080011ff */
[----:B----4-:R-:W-:Y:S05]  /*9c50*/  @!P0 NANOSLEEP.SYNCS 0x989680 ;  /* 0x009896800000895d */ /* 0x010fea0003900000 */
[----:B------:R-:W4:Y:S02]  /*9c60*/  @!P0 SYNCS.PHASECHK.TRANS64 P0, [R0+URZ+0x60], R3 ;  /* 0x00006003000085a7 */ /* 0x000f2400080010ff */
[----:B----4-:R-:W-:Y:S05]  /*9c70*/  @!P0 BRA `(.L_x_176) ;  /* 0xfffffffc00f08947 */ /* 0x010fea000383ffff */
[----:B------:R-:W-:Y:S05]  /*9c80*/  BRA `(.L_x_177) ;  /* 0xffffffb000587947 */ /* 0x000fea000383ffff */
.L_x_89:
[----:B-1----:R1:W2:Y:S02]  /*9c90*/  SYNCS.PHASECHK.TRANS64.TRYWAIT P0, [R3+URZ+0x80], R0 ;  /* 0x00008000030075a7 */ /* 0x0022a400080011ff */
[----:B--2---:R-:W-:Y:S05]  /*9ca0*/  @!P0 NANOSLEEP.SYNCS 0x989680 ;  /* 0x009896800000895d */ /* 0x004fea0003900000 */
[----:B------:R-:W2:Y:S02]  /*9cb0*/  @!P0 SYNCS.PHASECHK.TRANS64 P0, [R3+URZ+0x80], R0 ;  /* 0x00008000030085a7 */ /* 0x000ea400080010ff */
[----:B--2---:R-:W-:Y:S05]  /*9cc0*/  @!P0 BRA `(.L_x_89) ;  /* 0xfffffffc00f08947 */ /* 0x004fea000383ffff */
[----:B------:R-:W-:Y:S05]  /*9cd0*/  BRA `(.L_x_178) ;  /* 0xffffffb400187947 */ /* 0x000fea000383ffff */
.L_x_100:
[----:B-1----:R-:W-:Y:S04]  /*9ce0*/  MOV R2, UR44 ;  /* 0x0000002c00027c02 */ /* 0x002fe80008000f00 */
[----:B------:R1:W2:Y:S03]  /*9cf0*/  SYNCS.PHASECHK.TRANS64.TRYWAIT P1, [R2+URZ+0x30], R3 ;  /* 0x00003003020075a7 */ /* 0x0002a600080211ff */
[----:B--2---:R-:W-:Y:S05]  /*9d00*/  @!P1 NANOSLEEP.SYNCS 0x989680 ;  /* 0x009896800000995d */ /* 0x004fea0003900000 */
[----:B------:R-:W2:Y:S02]  /*9d10*/  @!P1 SYNCS.PHASECHK.TRANS64 P1, [R2+URZ+0x30], R3 ;  /* 0x00003003020095a7 */ /* 0x000ea400080210ff */
[----:B--2---:R-:W-:Y:S05]  /*9d20*/  @!P1 BRA `(.L_x_100) ;  /* 0xfffffffc00ec9947 */ /* 0x004fea000383ffff */
[----:B------:R-:W-:Y:S05]  /*9d30*/  BRA `(.L_x_99) ;  /* 0xffffffc000887947 */ /* 0x000fea000383ffff */
.L_x_102:
[----:B-1----:R1:W4:Y:S02]  /*9d40*/  SYNCS.PHASECHK.TRANS64.TRYWAIT P0, [R99+URZ+0xa0], R0 ;  /* 0x0000a000630075a7 */ /* 0x00232400080011ff */
[----:B----4-:R-:W-:Y:S05]  /*9d50*/  @!P0 NANOSLEEP.SYNCS 0x989680 ;  /* 0x009896800000895d */ /* 0x010fea0003900000 */
[----:B------:R-:W4:Y:S02]  /*9d60*/  @!P0 SYNCS.PHASECHK.TRANS64 P0, [R99+URZ+0xa0], R0 ;  /* 0x0000a000630085a7 */ /* 0x000f2400080010ff */
[----:B----4-:R-:W-:Y:S05]  /*9d70*/  @!P0 BRA `(.L_x_102) ;  /* 0xfffffffc00f08947 */ /* 0x010fea000383ffff */
[----:B------:R-:W-:Y:S05]  /*9d80*/  BRA `(.L_x_101) ;  /* 0xffffffc000b07947 */ /* 0x000fea000383ffff */
.L_x_111:
[----:B---3--:R3:W4:Y:S02]  /*9d90*/  SYNCS.PHASECHK.TRANS64.TRYWAIT P0, [R3+URZ+0x30], R0 ;  /* 0x00003000030075a7 */ /* 0x00872400080011ff */
[----:B----4-:R-:W-:Y:S05]  /*9da0*/  @!P0 NANOSLEEP.SYNCS 0x989680 ;  /* 0x009896800000895d */ /* 0x010fea0003900000 */
[----:B------:R-:W4:Y:S02]  /*9db0*/  @!P0 SYNCS.PHASECHK.TRANS64 P0, [R3+URZ+0x30], R0 ;  /* 0x00003000030085a7 */ /* 0x000f2400080010ff */
[----:B----4-:R-:W-:Y:S05]  /*9dc0*/  @!P0 BRA `(.L_x_111) ;  /* 0xfffffffc00f08947 */ /* 0x010fea000383ffff */
[----:B------:R-:W-:Y:S05]  /*9dd0*/  BRA `(.L_x_110) ;  /* 0xffffffcc008c7947 */ /* 0x000fea000383ffff */
.L_x_119:
[----:B---3--:R3:W4:Y:S02]  /*9de0*/  SYNCS.PHASECHK.TRANS64.TRYWAIT P0, [R62+URZ+0x30], R5 ;  /* 0x000030053e0075a7 */ /* 0x00872400080011ff */
[----:B----4-:R-:W-:Y:S05]  /*9df0*/  @!P0 NANOSLEEP.SYNCS 0x989680 ;  /* 0x009896800000895d */ /* 0x010fea0003900000 */
[----:B------:R-:W4:Y:S02]  /*9e00*/  @!P0 SYNCS.PHASECHK.TRANS64 P0, [R62+URZ+0x30], R5 ;  /* 0x000030053e0085a7 */ /* 0x000f2400080010ff */
[----:B----4-:R-:W-:Y:S05]  /*9e10*/  @!P0 BRA `(.L_x_119) ;  /* 0xfffffffc00f08947 */ /* 0x010fea000383ffff */
[----:B------:R-:W-:Y:S05]  /*9e20*/  BRA `(.L_x_118) ;  /* 0xffffffd800907947 */ /* 0x000fea000383ffff */
.L_x_127:
[----:B---3--:R3:W4:Y:S02]  /*9e30*/  SYNCS.PHASECHK.TRANS64.TRYWAIT P0, [R62+URZ+0x30], R5 ;  /* 0x000030053e0075a7 */ /* 0x00872400080011ff */
[----:B----4-:R-:W-:Y:S05]  /*9e40*/  @!P0 NANOSLEEP.SYNCS 0x989680 ;  /* 0x009896800000895d */ /* 0x010fea0003900000 */
[----:B------:R-:W4:Y:S02]  /*9e50*/  @!P0 SYNCS.PHASECHK.TRANS64 P0, [R62+URZ+0x30], R5 ;  /* 0x000030053e0085a7 */ /* 0x000f2400080010ff */
[----:B----4-:R-:W-:Y:S05]  /*9e60*/  @!P0 BRA `(.L_x_127) ;  /* 0xfffffffc00f08947 */ /* 0x010fea000383ffff */
[----:B------:R-:W-:Y:S05]  /*9e70*/  BRA `(.L_x_126) ;  /* 0xffffffe400947947 */ /* 0x000fea000383ffff */
        .weak           $__internal_0_$__cuda_sm10x_tcgen05_guardrail_trap_col_being_dealloced_not_returned_by_alloc
        .type           $__internal_0_$__cuda_sm10x_tcgen05_guardrail_trap_col_being_dealloced_not_returned_by_alloc,@function
        .size           $__internal_0_$__cuda_sm10x_tcgen05_guardrail_trap_col_being_dealloced_not_returned_by_alloc,($__internal_1_$__cuda_sm10x_tcgen05_guardrail_trap_phase_invalid_during_alloc - $__internal_0_$__cuda_sm10x_tcgen05_guardrail_trap_col_being_dealloced_not_returned_by_alloc)
$__internal_0_$__cuda_sm10x_tcgen05_guardrail_trap_col_being_dealloced_not_returned_by_alloc:
[----:B------:R-:W-:Y:S05]  /*9e80*/  BPT.TRAP 0x1 ;  /* 0x000000040000795c */ /* 0x000fea0000300000 */
[----:B------:R-:W-:-:S04]  /*9e90*/  HFMA2 R3, -RZ, RZ, 0, 0 ;  /* 0x00000000ff037431 */ /* 0x000fc800000001ff */
[----:B------:R-:W-:Y:S05]  /*9ea0*/  RET.REL.NODEC R2 `(_ZN7cutlass13device_kernelINS_4gemm6kernel13GemmUniversalIN4cute5tupleIJiiiiEEENS1_10collective13CollectiveMmaINS1_35MainloopSm100TmaUmmaWarpSpecializedILi3ELi2ELi4ENS5_IJNS4_1CILi1EEENSA_ILi2EEESB_EEEEENS5_IJNSA_ILi128EEESF_NSA_ILi64EEEEEENS_6half_tENS5_IJlSB_lEEESI_SJ_NS4_8TiledMMAINS4_8MMA_AtomIJNS4_20SM100_MMA_F16BF16_SSISI_SI_fLi128ELi128ELNS4_4UMMA5MajorE0ELSO_0ELNSN_7ScaleInE0ELSP_0EEEEEENS4_6LayoutINS5_IJSB_SB_SB_EEENS5_IJNSA_ILi0EEESU_SU_EEEEENS5_IJNS4_10UnderscoreESX_SX_EEEEENS4_23SM90_TMA_LOAD_MULTICASTENS4_14ComposedLayoutINS4_7SwizzleILi3ELi4ELi3EEENS4_18smem_ptr_flag_bitsILi16EEENSS_INS5_IJNSA_ILi8EEESG_EEENS5_IJSG_SB_EEEEEEEvNS4_8identityENS4_13SM90_TMA_LOADES1A_vS1B_EENS_8epilogue10collective18CollectiveEpilogueINS1E_23Sm100TmaWarpSpecializedILi4ELi2ELi32ELb1ELb0EEEJSH_NS5_IJNSS_ISF_SB_EENSS_INSA_ILi32EEESB_EEEEESI_SJ_SI_SJ_NS1E_6fusion15FusionCallbacksIS1I_NS1N_17LinearCombinationISI_fSI_fLNS_15FloatRoundStyleE2EEESH_S1M_JEEENS4_5SM1004TMEM4LOAD26SM100_TMEM_LOAD_32dp32b32xES1C_NS11_INS12_ILi2ELi4ELi3EEES15_NSS_INS5_IJS16_S1K_EEENS5_IJS1K_SB_EEEEEEENS4_39AutoVectorizingCopyWithAssumedAlignmentILi128EEENS4_14SM90_TMA_STOREES21_S23_S23_EEEvvEEEEvNT_6ParamsE) ;  /* 0xffffff6002547950 */ /* 0x000fea0003c3ffff */
        .weak           $__internal_1_$__cuda_sm10x_tcgen05_guardrail_trap_phase_invalid_during_alloc
        .type           $__internal_1_$__cuda_sm10x_tcgen05_guardrail_trap_phase_invalid_during_alloc,@function
        .size           $__internal_1_$__cuda_sm10x_tcgen05_guardrail_trap_phase_invalid_during_alloc,($__internal_2_$__cuda_sm10x_tcgen05_guardrail_trap_unallocated_columns_being_dealloced - $__internal_1_$__cuda_sm10x_tcgen05_guardrail_trap_phase_invalid_during_alloc)
$__internal_1_$__cuda_sm10x_tcgen05_guardrail_trap_phase_invalid_during_alloc:
[----:B------:R-:W-:Y:S05]  /*9eb0*/  BPT.TRAP 0x1 ;  /* 0x000000040000795c */ /* 0x000fea0000300000 */
[----:B------:R-:W-:-:S04]  /*9ec0*/  MOV R5, 0x0 ;  /* 0x0000000000057802 */ /* 0x000fc80000000f00 */
[----:B------:R-:W-:Y:S05]  /*9ed0*/  RET.REL.NODEC R4 `(_ZN7cutlass13device_kernelINS_4gemm6kernel13GemmUniversalIN4cute5tupleIJiiiiEEENS1_10collective13CollectiveMmaINS1_35MainloopSm100TmaUmmaWarpSpecializedILi3ELi2ELi4ENS5_IJNS4_1CILi1EEENSA_ILi2EEESB_EEEEENS5_IJNSA_ILi128EEESF_NSA_ILi64EEEEEENS_6half_tENS5_IJlSB_lEEESI_SJ_NS4_8TiledMMAINS4_8MMA_AtomIJNS4_20SM100_MMA_F16BF16_SSISI_SI_fLi128ELi128ELNS4_4UMMA5MajorE0ELSO_0ELNSN_7ScaleInE0ELSP_0EEEEEENS4_6LayoutINS5_IJSB_SB_SB_EEENS5_IJNSA_ILi0EEESU_SU_EEEEENS5_IJNS4_10UnderscoreESX_SX_EEEEENS4_23SM90_TMA_LOAD_MULTICASTENS4_14ComposedLayoutINS4_7SwizzleILi3ELi4ELi3EEENS4_18smem_ptr_flag_bitsILi16EEENSS_INS5_IJNSA_ILi8EEESG_EEENS5_IJSG_SB_EEEEEEEvNS4_8identityENS4_13SM90_TMA_LOADES1A_vS1B_EENS_8epilogue10collective18CollectiveEpilogueINS1E_23Sm100TmaWarpSpecializedILi4ELi2ELi32ELb1ELb0EEEJSH_NS5_IJNSS_ISF_SB_EENSS_INSA_ILi32EEESB_EEEEESI_SJ_SI_SJ_NS1E_6fusion15FusionCallbacksIS1I_NS1N_17LinearCombinationISI_fSI_fLNS_15FloatRoundStyleE2EEESH_S1M_JEEENS4_5SM1004TMEM4LOAD26SM100_TMEM_LOAD_32dp32b32xES1C_NS11_INS12_ILi2ELi4ELi3EEES15_NSS_INS5_IJS16_S1K_EEENS5_IJS1K_SB_EEEEEEENS4_39AutoVectorizingCopyWithAssumedAlignmentILi128EEENS4_14SM90_TMA_STOREES21_S23_S23_EEEvvEEEEvNT_6ParamsE) ;  /* 0xffffff6004487950 */ /* 0x000fea0003c3ffff */
        .weak           $__internal_2_$__cuda_sm10x_tcgen05_guardrail_trap_unallocated_columns_being_dealloced
        .type           $__internal_2_$__cuda_sm10x_tcgen05_guardrail_trap_unallocated_columns_being_dealloced,@function
        .size           $__internal_2_$__cuda_sm10x_tcgen05_guardrail_trap_unallocated_columns_being_dealloced,(.L_x_180 - $__internal_2_$__cuda_sm10x_tcgen05_guardrail_trap_unallocated_columns_being_dealloced)
$__internal_2_$__cuda_sm10x_tcgen05_guardrail_trap_unallocated_columns_being_dealloced:
[----:B------:R-:W-:Y:S05]  /*9ee0*/  BPT.TRAP 0x1 ;  /* 0x000000040000795c */ /* 0x000fea0000300000 */
[----:B------:R-:W-:-:S04]  /*9ef0*/  HFMA2 R3, -RZ, RZ, 0, 0 ;  /* 0x00000000ff037431 */ /* 0x000fc800000001ff */
[----:B------:R-:W-:Y:S05]  /*9f00*/  RET.REL.NODEC R2 `(_ZN7cutlass13device_kernelINS_4gemm6kernel13GemmUniversalIN4cute5tupleIJiiiiEEENS1_10collective13CollectiveMmaINS1_35MainloopSm100TmaUmmaWarpSpecializedILi3ELi2ELi4ENS5_IJNS4_1CILi1EEENSA_ILi2EEESB_EEEEENS5_IJNSA_ILi128EEESF_NSA_ILi64EEEEEENS_6half_tENS5_IJlSB_lEEESI_SJ_NS4_8TiledMMAINS4_8MMA_AtomIJNS4_20SM100_MMA_F16BF16_SSISI_SI_fLi128ELi128ELNS4_4UMMA5MajorE0ELSO_0ELNSN_7ScaleInE0ELSP_0EEEEEENS4_6LayoutINS5_IJSB_SB_SB_EEENS5_IJNSA_ILi0EEESU_SU_EEEEENS5_IJNS4_10UnderscoreESX_SX_EEEEENS4_23SM90_TMA_LOAD_MULTICASTENS4_14ComposedLayoutINS4_7SwizzleILi3ELi4ELi3EEENS4_18smem_ptr_flag_bitsILi16EEENSS_INS5_IJNSA_ILi8EEESG_EEENS5_IJSG_SB_EEEEEEEvNS4_8identityENS4_13SM90_TMA_LOADES1A_vS1B_EENS_8epilogue10collective18CollectiveEpilogueINS1E_23Sm100TmaWarpSpecializedILi4ELi2ELi32ELb1ELb0EEEJSH_NS5_IJNSS_ISF_SB_EENSS_INSA_ILi32EEESB_EEEEESI_SJ_SI_SJ_NS1E_6fusion15FusionCallbacksIS1I_NS1N_17LinearCombinationISI_fSI_fLNS_15FloatRoundStyleE2EEESH_S1M_JEEENS4_5SM1004TMEM4LOAD26SM100_TMEM_LOAD_32dp32b32xES1C_NS11_INS12_ILi2ELi4ELi3EEES15_NSS_INS5_IJS16_S1K_EEENS5_IJS1K_SB_EEEEEEENS4_39AutoVectorizingCopyWithAssumedAlignmentILi128EEENS4_14SM90_TMA_STOREES21_S23_S23_EEEvvEEEEvNT_6ParamsE) ;  /* 0xffffff60023c7950 */ /* 0x000fea0003c3ffff */
.L_x_179:
[----:B------:R-:W-:-:S00]  /*9f10*/  BRA `(.L_x_179) ;  /* 0xfffffffc00fc7947 */ /* 0x000fc0000383ffff */
[----:B------:R-:W-:-:S00]  /*9f20*/  NOP ;  /* 0x0000000000007918 */ /* 0x000fc00000000000 */
        /* <DEDUP_REMOVED lines=13> */
.L_x_180:


//--------------------- .nv.global.init           --------------------------
	.section	.nv.global.init,"aw",@progbits
.nv.global.init:
	.type		$str$27,@object
	.size		$str$27,($str$28 - $str$27)
$str$27:
        /*0000*/ 	.byte	0x28, 0x61, 0x64, 0x64, 0x72, 0x65, 0x73, 0x73, 0x20, 0x26, 0x20, 0x6d, 0x61, 0x73, 0x6b, 0x29
        /*0010*/ 	.byte	0x20, 0x3d, 0x3d, 0x20, 0x30, 0x00
	.type		$str$28,@object
	.size		$str$28,($str$26 - $str$28)
$str$28:
        /*0016*/ 	.byte	0x2f, 0x74, 0x6d, 0x70, 0x2f, 0x63, 0x75, 0x74, 0x6c, 0x61, 0x73, 0x73, 0x5f, 0x73, 0x77, 0x65
        /*0026*/ 	.byte	0x65, 0x70, 0x5f, 0x73, 0x72, 0x63, 0x2f, 0x69, 0x6e, 0x63, 0x6c, 0x75, 0x64, 0x65, 0x2f, 0x63
        /*0036*/ 	.byte	0x75, 0x74, 0x65, 0x2f, 0x70, 0x6f, 0x69, 0x6e, 0x74, 0x65, 0x72, 0x5f, 0x66, 0x6c, 0x61, 0x67
        /*0046*/ 	.byte	0x67, 0x65, 0x64, 0x2e, 0x68, 0x70, 0x70, 0x00
	.type		$str$26,@object
	.size		$str$26,($str$25 - $str$26)
$str$26:
        /*004e*/ 	.byte	0x2f, 0x74, 0x6d, 0x70, 0x2f, 0x63, 0x75, 0x74, 0x6c, 0x61, 0x73, 0x73, 0x5f, 0x73, 0x77, 0x65
        /*005e*/ 	.byte	0x65, 0x70, 0x5f, 0x73, 0x72, 0x63, 0x2f, 0x69, 0x6e, 0x63, 0x6c, 0x75, 0x64, 0x65, 0x2f, 0x63
        /*006e*/ 	.byte	0x75, 0x74, 0x65, 0x2f, 0x61, 0x74, 0x6f, 0x6d, 0x2f, 0x63, 0x6f, 0x70, 0x79, 0x5f, 0x74, 0x72
        /*007e*/ 	.byte	0x61, 0x69, 0x74, 0x73, 0x5f, 0x73, 0x6d, 0x31, 0x30, 0x30, 0x2e, 0x68, 0x70, 0x70, 0x00
	.type		$str$25,@object
	.size		$str$25,(__unnamed_1 - $str$25)
$str$25:
        /*008d*/ 	.byte	0x28, 0x28, 0x75, 0x69, 0x6e, 0x74, 0x33, 0x32, 0x5f, 0x74, 0x28, 0x74, 0x68, 0x72, 0x65, 0x61
        /*009d*/ 	.byte	0x64, 0x49, 0x64, 0x78, 0x2e, 0x78, 0x29, 0x20, 0x2f, 0x20, 0x33, 0x32, 0x29, 0x20, 0x25, 0x20
        /*00ad*/ 	.byte	0x34, 0x29, 0x20, 0x3d, 0x3d, 0x20, 0x28, 0x28, 0x28, 0x74, 0x6d, 0x65, 0x6d, 0x5f, 0x61, 0x64
        /*00bd*/ 	.byte	0x64, 0x72, 0x20, 0x3e, 0x3e, 0x20, 0x31, 0x36, 0x29, 0x20, 0x2f, 0x20, 0x33, 0x32, 0x29, 0x20
        /*00cd*/ 	.byte	0x25, 0x20, 0x34, 0x29, 0x00
	.type		__unnamed_1,@object
	.size		__unnamed_1,(__unnamed_2 - __unnamed_1)
__unnamed_1:
        /*00d2*/ 	.byte	0x61, 0x75, 0x74, 0x6f, 0x20, 0x63, 0x75, 0x74, 0x65, 0x3a, 0x3a, 0x61, 0x73, 0x5f, 0x70, 0x6f
        /* <DEDUP_REMOVED lines=24> */
        /*0262*/ 	.byte	0x3e, 0x3e, 0x3e, 0x3e, 0x5d, 0x00
	.type		__unnamed_2,@object
	.size		__unnamed_2,(.L_2 - __unnamed_2)
__unnamed_2:
        /* <DEDUP_REMOVED lines=42> */
        /*0508*/ 	.byte	0x3e, 0x3e, 0x5d, 0x00
.L_2:


//--------------------- .nv.shared._ZN7cutlass13device_kernelINS_4gemm6kernel13GemmUniversalIN4cute5tupleIJiiiiEEENS1_10collective13CollectiveMmaINS1_35MainloopSm100TmaUmmaWarpSpecializedILi3ELi2ELi4ENS5_IJNS4_1CILi1EEENSA_ILi2EEESB_EEEEENS5_IJNSA_ILi128EEESF_NSA_ILi64EEEEEENS_6half_tENS5_IJlSB_lEEESI_SJ_NS4_8TiledMMAINS4_8MMA_AtomIJNS4_20SM100_MMA_F16BF16_SSISI_SI_fLi128ELi128ELNS4_4UMMA5MajorE0ELSO_0ELNSN_7ScaleInE0ELSP_0EEEEEENS4_6LayoutINS5_IJSB_SB_SB_EEENS5_IJNSA_ILi0EEESU_SU_EEEEENS5_IJNS4_10UnderscoreESX_SX_EEEEENS4_23SM90_TMA_LOAD_MULTICASTENS4_14ComposedLayoutINS4_7SwizzleILi3ELi4ELi3EEENS4_18smem_ptr_flag_bitsILi16EEENSS_INS5_IJNSA_ILi8EEESG_EEENS5_IJSG_SB_EEEEEEEvNS4_8identityENS4_13SM90_TMA_LOADES1A_vS1B_EENS_8epilogue10collective18CollectiveEpilogueINS1E_23Sm100TmaWarpSpecializedILi4ELi2ELi32ELb1ELb0EEEJSH_NS5_IJNSS_ISF_SB_EENSS_INSA_ILi32EEESB_EEEEESI_SJ_SI_SJ_NS1E_6fusion15FusionCallbacksIS1I_NS1N_17LinearCombinationISI_fSI_fLNS_15FloatRoundStyleE2EEESH_S1M_JEEENS4_5SM1004TMEM4LOAD26SM100_TMEM_LOAD_32dp32b32xES1C_NS11_INS12_ILi2ELi4ELi3EEES15_NSS_INS5_IJS16_S1K_EEENS5_IJS1K_SB_EEEEEEENS4_39AutoVectorizingCopyWithAssumedAlignmentILi128EEENS4_14SM90_TMA_STOREES21_S23_S23_EEEvvEEEEvNT_6ParamsE --------------------------
	.section	.nv.shared._ZN7cutlass13device_kernelINS_4gemm6kernel13GemmUniversalIN4cute5tupleIJiiiiEEENS1_10collective13CollectiveMmaINS1_35MainloopSm100TmaUmmaWarpSpecializedILi3ELi2ELi4ENS5_IJNS4_1CILi1EEENSA_ILi2EEESB_EEEEENS5_IJNSA_ILi128EEESF_NSA_ILi64EEEEEENS_6half_tENS5_IJlSB_lEEESI_SJ_NS4_8TiledMMAINS4_8MMA_AtomIJNS4_20SM100_MMA_F16BF16_SSISI_SI_fLi128ELi128ELNS4_4UMMA5MajorE0ELSO_0ELNSN_7ScaleInE0ELSP_0EEEEEENS4_6LayoutINS5_IJSB_SB_SB_EEENS5_IJNSA_ILi0EEESU_SU_EEEEENS5_IJNS4_10UnderscoreESX_SX_EEEEENS4_23SM90_TMA_LOAD_MULTICASTENS4_14ComposedLayoutINS4_7SwizzleILi3ELi4ELi3EEENS4_18smem_ptr_flag_bitsILi16EEENSS_INS5_IJNSA_ILi8EEESG_EEENS5_IJSG_SB_EEEEEEEvNS4_8identityENS4_13SM90_TMA_LOADES1A_vS1B_EENS_8epilogue10collective18CollectiveEpilogueINS1E_23Sm100TmaWarpSpecializedILi4ELi2ELi32ELb1ELb0EEEJSH_NS5_IJNSS_ISF_SB_EENSS_INSA_ILi32EEESB_EEEEESI_SJ_SI_SJ_NS1E_6fusion15FusionCallbacksIS1I_NS1N_17LinearCombinationISI_fSI_fLNS_15FloatRoundStyleE2EEESH_S1M_JEEENS4_5SM1004TMEM4LOAD26SM100_TMEM_LOAD_32dp32b32xES1C_NS11_INS12_ILi2ELi4ELi3EEES15_NSS_INS5_IJS16_S1K_EEENS5_IJS1K_SB_EEEEEEENS4_39AutoVectorizingCopyWithAssumedAlignmentILi128EEENS4_14SM90_TMA_STOREES21_S23_S23_EEEvvEEEEvNT_6ParamsE,"aw",@nobits
	.sectionflags	@""
	.align	16
	.zero		1024


//--------------------- .nv.shared.reserved.0     --------------------------
	.section	.nv.shared.reserved.0,"aw",@nobits
	.weak		__nv_reservedSMEM_offset_0_alias
	.size		__nv_reservedSMEM_offset_0_alias, 0, 64
	.other		__nv_reservedSMEM_offset_0_alias,@"STO_CUDA_RESERVED_SHARED STV_DEFAULT"
__nv_reservedSMEM_offset_0_alias:
	.zero		0
.nv.shared.reserved.0:
	.zero		64
	.weak		__nv_reservedSMEM_tcgen05_partition
	.type		__nv_reservedSMEM_tcgen05_partition,@object
	.size		__nv_reservedSMEM_tcgen05_partition,(.L_0 - __nv_reservedSMEM_tcgen05_partition)
__nv_reservedSMEM_tcgen05_partition:
	.zero		32
.L_0:


//--------------------- .nv.global                --------------------------
	.section	.nv.global,"aw",@nobits
.nv.global:
	.type		_ZN39_INTERNAL_6f19ca9b_4_k_cu_874243ac_62014cute1_E,@object
	.size		_ZN39_INTERNAL_6f19ca9b_4_k_cu_874243ac_62014cute1_E,(_ZN39_INTERNAL_6f19ca9b_4_k_cu_874243ac_62014cuda3std3__45__cpo6cbeginE - _ZN39_INTERNAL_6f19ca9b_4_k_cu_874243ac_62014cute1_E)
_ZN39_INTERNAL_6f19ca9b_4_k_cu_874243ac_62014cute1_E:
	.zero		1
	.type		_ZN39_INTERNAL_6f19ca9b_4_k_cu_874243ac_62014cuda3std3__45__cpo6cbeginE,@object
	.size		_ZN39_INTERNAL_6f19ca9b_4_k_cu_874243ac_62014cuda3std3__45__cpo6cbeginE,(_ZN39_INTERNAL_6f19ca9b_4_k_cu_874243ac_62014cuda3std3__48in_placeE - _ZN39_INTERNAL_6f19ca9b_4_k_cu_874243ac_62014cuda3std3__45__cpo6cbeginE)
_ZN39_INTERNAL_6f19ca9b_4_k_cu_874243ac_62014cuda3std3__45__cpo6cbeginE:
	.zero		1
	.type		_ZN39_INTERNAL_6f19ca9b_4_k_cu_874243ac_62014cuda3std3__48in_placeE,@object
	.size		_ZN39_INTERNAL_6f19ca9b_4_k_cu_874243ac_62014cuda3std3__48in_placeE,(_ZN39_INTERNAL_6f19ca9b_4_k_cu_874243ac_62014cuda3std6ranges3__45__cpo9iter_moveE - _ZN39_INTERNAL_6f19ca9b_4_k_cu_874243ac_62014cuda3std3__48in_placeE)
_ZN39_INTERNAL_6f19ca9b_4_k_cu_874243ac_62014cuda3std3__48in_placeE:
	.zero		1
	.type		_ZN39_INTERNAL_6f19ca9b_4_k_cu_874243ac_62014cuda3std6ranges3__45__cpo9iter_moveE,@object
	.size		_ZN39_INTERNAL_6f19ca9b_4_k_cu_874243ac_62014cuda3std6ranges3__45__cpo9iter_moveE,(_ZN39_INTERNAL_6f19ca9b_4_k_cu_874243ac_62014cuda3std3__45__cpo5beginE - _ZN39_INTERNAL_6f19ca9b_4_k_cu_874243ac_62014cuda3std6ranges3__45__cpo9iter_moveE)
_ZN39_INTERNAL_6f19ca9b_4_k_cu_874243ac_62014cuda3std6ranges3__45__cpo9iter_moveE:
	.zero		1
	.type		_ZN39_INTERNAL_6f19ca9b_4_k_cu_874243ac_62014cuda3std3__45__cpo5beginE,@object
	.size		_ZN39_INTERNAL_6f19ca9b_4_k_cu_874243ac_62014cuda3std3__45__cpo5beginE,(_ZN39_INTERNAL_6f19ca9b_4_k_cu_874243ac_62014cuda3std3__441_GLOBAL__N__6f19ca9b_4_k_cu_874243ac_62016ignoreE - _ZN39_INTERNAL_6f19ca9b_4_k_cu_874243ac_62014cuda3std3__45__cpo5beginE)
_ZN39_INTERNAL_6f19ca9b_4_k_cu_874243ac_62014cuda3std3__45__cpo5beginE:
	.zero		1
	.type		_ZN39_INTERNAL_6f19ca9b_4_k_cu_874243ac_62014cuda3std3__441_GLOBAL__N__6f19ca9b_4_k_cu_874243ac_62016ignoreE,@object
	.size		_ZN39_INTERNAL_6f19ca9b_4_k_cu_874243ac_62014cuda3std3__441_GLOBAL__N__6f19ca9b_4_k_cu_874243ac_62016ignoreE,(_ZN39_INTERNAL_6f19ca9b_4_k_cu_874243ac_62014cute7productE - _ZN39_INTERNAL_6f19ca9b_4_k_cu_874243ac_62014cuda3std3__441_GLOBAL__N__6f19ca9b_4_k_cu_874243ac_62016ignoreE)
_ZN39_INTERNAL_6f19ca9b_4_k_cu_874243ac_62014cuda3std3__441_GLOBAL__N__6f19ca9b_4_k_cu_874243ac_62016ignoreE:
	.zero		1
	.type		_ZN39_INTERNAL_6f19ca9b_4_k_cu_874243ac_62014cute7productE,@object
	.size		_ZN39_INTERNAL_6f19ca9b_4_k_cu_874243ac_62014cute7productE,(_ZN39_INTERNAL_6f19ca9b_4_k_cu_874243ac_62014cuda3std3__45__cpo3endE - _ZN39_INTERNAL_6f19ca9b_4_k_cu_874243ac_62014cute7productE)
_ZN39_INTERNAL_6f19ca9b_4_k_cu_874243ac_62014cute7productE:
	.zero		1
	.type		_ZN39_INTERNAL_6f19ca9b_4_k_cu_874243ac_62014cuda3std3__45__cpo3endE,@object
	.size		_ZN39_INTERNAL_6f19ca9b_4_k_cu_874243ac_62014cuda3std3__45__cpo3endE,(_ZN39_INTERNAL_6f19ca9b_4_k_cu_874243ac_62014cuda3std3__419piecewise_constructE - _ZN39_INTERNAL_6f19ca9b_4_k_cu_874243ac_62014cuda3std3__45__cpo3endE)
_ZN39_INTERNAL_6f19ca9b_4_k_cu_874243ac_62014cuda3std3__45__cpo3endE:
	.zero		1
	.type		_ZN39_INTERNAL_6f19ca9b_4_k_cu_874243ac_62014cuda3std3__419piecewise_constructE,@object
	.size		_ZN39_INTERNAL_6f19ca9b_4_k_cu_874243ac_62014cuda3std3__419piecewise_constructE,(_ZN39_INTERNAL_6f19ca9b_4_k_cu_874243ac_62014cuda3std3__45__cpo4cendE - _ZN39_INTERNAL_6f19ca9b_4_k_cu_874243ac_62014cuda3std3__419piecewise_constructE)
_ZN39_INTERNAL_6f19ca9b_4_k_cu_874243ac_62014cuda3std3__419piecewise_constructE:
	.zero		1
	.type		_ZN39_INTERNAL_6f19ca9b_4_k_cu_874243ac_62014cuda3std3__45__cpo4cendE,@object
	.size		_ZN39_INTERNAL_6f19ca9b_4_k_cu_874243ac_62014cuda3std3__45__cpo4cendE,(_ZN39_INTERNAL_6f19ca9b_4_k_cu_874243ac_62014cuda3std6ranges3__45__cpo4swapE - _ZN39_INTERNAL_6f19ca9b_4_k_cu_874243ac_62014cuda3std3__45__cpo4cendE)
_ZN39_INTERNAL_6f19ca9b_4_k_cu_874243ac_62014cuda3std3__45__cpo4cendE:
	.zero		1
	.type		_ZN39_INTERNAL_6f19ca9b_4_k_cu_874243ac_62014cuda3std6ranges3__45__cpo4swapE,@object
	.size		_ZN39_INTERNAL_6f19ca9b_4_k_cu_874243ac_62014cuda3std6ranges3__45__cpo4swapE,(.L_10 - _ZN39_INTERNAL_6f19ca9b_4_k_cu_874243ac_62014cuda3std6ranges3__45__cpo4swapE)
_ZN39_INTERNAL_6f19ca9b_4_k_cu_874243ac_62014cuda3std6ranges3__45__cpo4swapE:
	.zero		1
.L_10:


//--------------------- .nv.constant0._ZN7cutlass13device_kernelINS_4gemm6kernel13GemmUniversalIN4cute5tupleIJiiiiEEENS1_10collective13CollectiveMmaINS1_35MainloopSm100TmaUmmaWarpSpecializedILi3ELi2ELi4ENS5_IJNS4_1CILi1EEENSA_ILi2EEESB_EEEEENS5_IJNSA_ILi128EEESF_NSA_ILi64EEEEEENS_6half_tENS5_IJlSB_lEEESI_SJ_NS4_8TiledMMAINS4_8MMA_AtomIJNS4_20SM100_MMA_F16BF16_SSISI_SI_fLi128ELi128ELNS4_4UMMA5MajorE0ELSO_0ELNSN_7ScaleInE0ELSP_0EEEEEENS4_6LayoutINS5_IJSB_SB_SB_EEENS5_IJNSA_ILi0EEESU_SU_EEEEENS5_IJNS4_10UnderscoreESX_SX_EEEEENS4_23SM90_TMA_LOAD_MULTICASTENS4_14ComposedLayoutINS4_7SwizzleILi3ELi4ELi3EEENS4_18smem_ptr_flag_bitsILi16EEENSS_INS5_IJNSA_ILi8EEESG_EEENS5_IJSG_SB_EEEEEEEvNS4_8identityENS4_13SM90_TMA_LOADES1A_vS1B_EENS_8epilogue10collective18CollectiveEpilogueINS1E_23Sm100TmaWarpSpecializedILi4ELi2ELi32ELb1ELb0EEEJSH_NS5_IJNSS_ISF_SB_EENSS_INSA_ILi32EEESB_EEEEESI_SJ_SI_SJ_NS1E_6fusion15FusionCallbacksIS1I_NS1N_17LinearCombinationISI_fSI_fLNS_15FloatRoundStyleE2EEESH_S1M_JEEENS4_5SM1004TMEM4LOAD26SM100_TMEM_LOAD_32dp32b32xES1C_NS11_INS12_ILi2ELi4ELi3EEES15_NSS_INS5_IJS16_S1K_EEENS5_IJS1K_SB_EEEEEEENS4_39AutoVectorizingCopyWithAssumedAlignmentILi128EEENS4_14SM90_TMA_STOREES21_S23_S23_EEEvvEEEEvNT_6ParamsE --------------------------
	.section	.nv.constant0._ZN7cutlass13device_kernelINS_4gemm6kernel13GemmUniversalIN4cute5tupleIJiiiiEEENS1_10collective13CollectiveMmaINS1_35MainloopSm100TmaUmmaWarpSpecializedILi3ELi2ELi4ENS5_IJNS4_1CILi1EEENSA_ILi2EEESB_EEEEENS5_IJNSA_ILi128EEESF_NSA_ILi64EEEEEENS_6half_tENS5_IJlSB_lEEESI_SJ_NS4_8TiledMMAINS4_8MMA_AtomIJNS4_20SM100_MMA_F16BF16_SSISI_SI_fLi128ELi128ELNS4_4UMMA5MajorE0ELSO_0ELNSN_7ScaleInE0ELSP_0EEEEEENS4_6LayoutINS5_IJSB_SB_SB_EEENS5_IJNSA_ILi0EEESU_SU_EEEEENS5_IJNS4_10UnderscoreESX_SX_EEEEENS4_23SM90_TMA_LOAD_MULTICASTENS4_14ComposedLayoutINS4_7SwizzleILi3ELi4ELi3EEENS4_18smem_ptr_flag_bitsILi16EEENSS_INS5_IJNSA_ILi8EEESG_EEENS5_IJSG_SB_EEEEEEEvNS4_8identityENS4_13SM90_TMA_LOADES1A_vS1B_EENS_8epilogue10collective18CollectiveEpilogueINS1E_23Sm100TmaWarpSpecializedILi4ELi2ELi32ELb1ELb0EEEJSH_NS5_IJNSS_ISF_SB_EENSS_INSA_ILi32EEESB_EEEEESI_SJ_SI_SJ_NS1E_6fusion15FusionCallbacksIS1I_NS1N_17LinearCombinationISI_fSI_fLNS_15FloatRoundStyleE2EEESH_S1M_JEEENS4_5SM1004TMEM4LOAD26SM100_TMEM_LOAD_32dp32b32xES1C_NS11_INS12_ILi2ELi4ELi3EEES15_NSS_INS5_IJS16_S1K_EEENS5_IJS1K_SB_EEEEEEENS4_39AutoVectorizingCopyWithAssumedAlignmentILi128EEENS4_14SM90_TMA_STOREES21_S23_S23_EEEvvEEEEvNT_6ParamsE,"a",@progbits
	.sectionflags	@""
	.align	4
.nv.constant0._ZN7cutlass13device_kernelINS_4gemm6kernel13GemmUniversalIN4cute5tupleIJiiiiEEENS1_10collective13CollectiveMmaINS1_35MainloopSm100TmaUmmaWarpSpecializedILi3ELi2ELi4ENS5_IJNS4_1CILi1EEENSA_ILi2EEESB_EEEEENS5_IJNSA_ILi128EEESF_NSA_ILi64EEEEEENS_6half_tENS5_IJlSB_lEEESI_SJ_NS4_8TiledMMAINS4_8MMA_AtomIJNS4_20SM100_MMA_F16BF16_SSISI_SI_fLi128ELi128ELNS4_4UMMA5MajorE0ELSO_0ELNSN_7ScaleInE0ELSP_0EEEEEENS4_6LayoutINS5_IJSB_SB_SB_EEENS5_IJNSA_ILi0EEESU_SU_EEEEENS5_IJNS4_10UnderscoreESX_SX_EEEEENS4_23SM90_TMA_LOAD_MULTICASTENS4_14ComposedLayoutINS4_7SwizzleILi3ELi4ELi3EEENS4_18smem_ptr_flag_bitsILi16EEENSS_INS5_IJNSA_ILi8EEESG_EEENS5_IJSG_SB_EEEEEEEvNS4_8identityENS4_13SM90_TMA_LOADES1A_vS1B_EENS_8epilogue10collective18CollectiveEpilogueINS1E_23Sm100TmaWarpSpecializedILi4ELi2ELi32ELb1ELb0EEEJSH_NS5_IJNSS_ISF_SB_EENSS_INSA_ILi32EEESB_EEEEESI_SJ_SI_SJ_NS1E_6fusion15FusionCallbacksIS1I_NS1N_17LinearCombinationISI_fSI_fLNS_15FloatRoundStyleE2EEESH_S1M_JEEENS4_5SM1004TMEM4LOAD26SM100_TMEM_LOAD_32dp32b32xES1C_NS11_INS12_ILi2ELi4ELi3EEES15_NSS_INS5_IJS16_S1K_EEENS5_IJS1K_SB_EEEEEEENS4_39AutoVectorizingCopyWithAssumedAlignmentILi128EEENS4_14SM90_TMA_STOREES21_S23_S23_EEEvvEEEEvNT_6ParamsE:
	.zero		2944


//--------------------- SYMBOLS --------------------------

	.type		.nv.reservedSmem.offset0,@object
	.size		.nv.reservedSmem.offset0,0x4
	.type		.nv.reservedSmem.cap,@object
	.size		.nv.reservedSmem.cap,0x4
	.type		__assertfail,@function
